	.target	sm_90a

	.elftype	@"ET_EXEC"


//--------------------- .note.nv.tkinfo           --------------------------
	.section	.note.nv.tkinfo,"",@"SHT_NOTE"
	.sectionflags	@"SHF_NOTE_NV_TKINFO"
	.tkinfo
        /*0018*/ 	.word	0x00000002
        /*0030*/ 	.string	""
        /*0030*/ 	.string	"ptxas"
        /*0030*/ 	.string	"Cuda compilation tools, release 13.0, V13.0.88"
        /*0030*/ 	.string	"Build cuda_13.0.r13.0/compiler.36424714_0"
        /*0030*/ 	.string	"-v  -suppress-debug-info  -lineinfo  -arch sm_90a "



//--------------------- .note.nv.cuinfo           --------------------------
	.section	.note.nv.cuinfo,"",@"SHT_NOTE"
	.sectionflags	@"SHF_NOTE_NV_CUINFO"
        /*0018*/ 	.short	0x0002
        /*001a*/ 	.short	0x005a
        /*001c*/ 	.short	0x0082
	.zero		2


//--------------------- .nv.info                  --------------------------
	.section	.nv.info,"",@"SHT_CUDA_INFO"
	.align	4


	//----- nvinfo : EIATTR_REGCOUNT
	.align		4
        /*0000*/ 	.byte	0x04, 0x2f
        /*0002*/ 	.short	(.L_1 - .L_0)
	.align		4
.L_0:
        /*0004*/ 	.word	index@(matmul_kernel)
        /*0008*/ 	.word	0x0000005f


	//----- nvinfo : EIATTR_FRAME_SIZE
	.align		4
.L_1:
        /*000c*/ 	.byte	0x04, 0x11
        /*000e*/ 	.short	(.L_3 - .L_2)
	.align		4
.L_2:
        /*0010*/ 	.word	index@(matmul_kernel)
        /*0014*/ 	.word	0x00000000


	//----- nvinfo : EIATTR_MIN_STACK_SIZE
	.align		4
.L_3:
        /*0018*/ 	.byte	0x04, 0x12
        /*001a*/ 	.short	(.L_5 - .L_4)
	.align		4
.L_4:
        /*001c*/ 	.word	index@(matmul_kernel)
        /*0020*/ 	.word	0x00000000
.L_5:


//--------------------- .nv.compat                --------------------------
	.section	.nv.compat,"",@"SHT_CUDA_COMPAT_INFO"
	.align	4
        /*0000*/ 	.byte	0x02, 0x09, 0x01, 0x00, 0x02, 0x02, 0x02, 0x00, 0x02, 0x05, 0x05, 0x00, 0x03, 0x07, 0x01, 0x01
        /*0010*/ 	.byte	0x02, 0x03, 0x00, 0x00, 0x02, 0x06, 0x01, 0x00, 0x04, 0x0b, 0x08, 0x00, 0x00, 0x00, 0x00, 0x00
        /*0020*/ 	.byte	0x00, 0x00, 0x00, 0x00


//--------------------- .nv.info.matmul_kernel    --------------------------
	.section	.nv.info.matmul_kernel,"",@"SHT_CUDA_INFO"
	.sectionflags	@""
	.align	4


	//----- nvinfo : EIATTR_CUDA_API_VERSION
	.align		4
        /*0000*/ 	.byte	0x04, 0x37
        /*0002*/ 	.short	(.L_7 - .L_6)
.L_6:
        /*0004*/ 	.word	0x00000082


	//----- nvinfo : EIATTR_KPARAM_INFO
	.align		4
.L_7:
        /*0008*/ 	.byte	0x04, 0x17
        /*000a*/ 	.short	(.L_9 - .L_8)
.L_8:
        /*000c*/ 	.word	0x00000000
        /*0010*/ 	.short	0x000d
        /*0012*/ 	.short	0x0048
        /*0014*/ 	.byte	0x00, 0xf4, 0x21, 0x00


	//----- nvinfo : EIATTR_KPARAM_INFO
	.align		4
.L_9:
        /*0018*/ 	.byte	0x04, 0x17
        /*001a*/ 	.short	(.L_11 - .L_10)
.L_10:
        /*001c*/ 	.word	0x00000000
        /*0020*/ 	.short	0x000c
        /*0022*/ 	.short	0x0040
        /*0024*/ 	.byte	0x00, 0xf4, 0x21, 0x00


	//----- nvinfo : EIATTR_KPARAM_INFO
	.align		4
.L_11:
        /*0028*/ 	.byte	0x04, 0x17
        /*002a*/ 	.short	(.L_13 - .L_12)
.L_12:
        /*002c*/ 	.word	0x00000000
        /*0030*/ 	.short	0x000b
        /*0032*/ 	.short	0x0038
        /*0034*/ 	.byte	0x00, 0xf0, 0x11, 0x00


	//----- nvinfo : EIATTR_KPARAM_INFO
	.align		4
.L_13:
        /*0038*/ 	.byte	0x04, 0x17
        /*003a*/ 	.short	(.L_15 - .L_14)
.L_14:
        /*003c*/ 	.word	0x00000000
        /*0040*/ 	.short	0x000a
        /*0042*/ 	.short	0x0034
        /*0044*/ 	.byte	0x00, 0xf0, 0x11, 0x00


	//----- nvinfo : EIATTR_KPARAM_INFO
	.align		4
.L_15:
        /*0048*/ 	.byte	0x04, 0x17
        /*004a*/ 	.short	(.L_17 - .L_16)
.L_16:
        /*004c*/ 	.word	0x00000000
        /*0050*/ 	.short	0x0009
        /*0052*/ 	.short	0x0030
        /*0054*/ 	.byte	0x00, 0xf0, 0x11, 0x00


	//----- nvinfo : EIATTR_KPARAM_INFO
	.align		4
.L_17:
        /*0058*/ 	.byte	0x04, 0x17
        /*005a*/ 	.short	(.L_19 - .L_18)
.L_18:
        /*005c*/ 	.word	0x00000000
        /*0060*/ 	.short	0x0008
        /*0062*/ 	.short	0x002c
        /*0064*/ 	.byte	0x00, 0xf0, 0x11, 0x00


	//----- nvinfo : EIATTR_KPARAM_INFO
	.align		4
.L_19:
        /*0068*/ 	.byte	0x04, 0x17
        /*006a*/ 	.short	(.L_21 - .L_20)
.L_20:
        /*006c*/ 	.word	0x00000000
        /*0070*/ 	.short	0x0007
        /*0072*/ 	.short	0x0028
        /*0074*/ 	.byte	0x00, 0xf0, 0x11, 0x00


	//----- nvinfo : EIATTR_KPARAM_INFO
	.align		4
.L_21:
        /*0078*/ 	.byte	0x04, 0x17
        /*007a*/ 	.short	(.L_23 - .L_22)
.L_22:
        /*007c*/ 	.word	0x00000000
        /*0080*/ 	.short	0x0006
        /*0082*/ 	.short	0x0024
        /*0084*/ 	.byte	0x00, 0xf0, 0x11, 0x00


	//----- nvinfo : EIATTR_KPARAM_INFO
	.align		4
.L_23:
        /*0088*/ 	.byte	0x04, 0x17
        /*008a*/ 	.short	(.L_25 - .L_24)
.L_24:
        /*008c*/ 	.word	0x00000000
        /*0090*/ 	.short	0x0005
        /*0092*/ 	.short	0x0020
        /*0094*/ 	.byte	0x00, 0xf0, 0x11, 0x00


	//----- nvinfo : EIATTR_KPARAM_INFO
	.align		4
.L_25:
        /*0098*/ 	.byte	0x04, 0x17
        /*009a*/ 	.short	(.L_27 - .L_26)
.L_26:
        /*009c*/ 	.word	0x00000000
        /*00a0*/ 	.short	0x0004
        /*00a2*/ 	.short	0x001c
        /*00a4*/ 	.byte	0x00, 0xf0, 0x11, 0x00


	//----- nvinfo : EIATTR_KPARAM_INFO
	.align		4
.L_27:
        /*00a8*/ 	.byte	0x04, 0x17
        /*00aa*/ 	.short	(.L_29 - .L_28)
.L_28:
        /*00ac*/ 	.word	0x00000000
        /*00b0*/ 	.short	0x0003
        /*00b2*/ 	.short	0x0018
        /*00b4*/ 	.byte	0x00, 0xf0, 0x11, 0x00


	//----- nvinfo : EIATTR_KPARAM_INFO
	.align		4
.L_29:
        /*00b8*/ 	.byte	0x04, 0x17
        /*00ba*/ 	.short	(.L_31 - .L_30)
.L_30:
        /*00bc*/ 	.word	0x00000000
        /*00c0*/ 	.short	0x0002
        /*00c2*/ 	.short	0x0010
        /*00c4*/ 	.byte	0x00, 0xf4, 0x21, 0x00


	//----- nvinfo : EIATTR_KPARAM_INFO
	.align		4
.L_31:
        /*00c8*/ 	.byte	0x04, 0x17
        /*00ca*/ 	.short	(.L_33 - .L_32)
.L_32:
        /*00cc*/ 	.word	0x00000000
        /*00d0*/ 	.short	0x0001
        /*00d2*/ 	.short	0x0008
        /*00d4*/ 	.byte	0x00, 0xf4, 0x21, 0x00


	//----- nvinfo : EIATTR_KPARAM_INFO
	.align		4
.L_33:
        /*00d8*/ 	.byte	0x04, 0x17
        /*00da*/ 	.short	(.L_35 - .L_34)
.L_34:
        /*00dc*/ 	.word	0x00000000
        /*00e0*/ 	.short	0x0000
        /*00e2*/ 	.short	0x0000
        /*00e4*/ 	.byte	0x00, 0xf4, 0x21, 0x00


	//----- nvinfo : EIATTR_SPARSE_MMA_MASK
	.align		4
.L_35:
        /*00e8*/ 	.byte	0x03, 0x50
        /*00ea*/ 	.short	0x0000


	//----- nvinfo : EIATTR_MAXREG_COUNT
	.align		4
        /*00ec*/ 	.byte	0x03, 0x1b
        /*00ee*/ 	.short	0x00ff


	//----- nvinfo : EIATTR_NUM_BARRIERS
	.align		4
        /*00f0*/ 	.byte	0x02, 0x4c
        /*00f2*/ 	.byte	0x01
	.zero		1


	//----- nvinfo : EIATTR_MERCURY_ISA_VERSION
	.align		4
        /*00f4*/ 	.byte	0x03, 0x5f
        /*00f6*/ 	.short	0x0101


	//----- nvinfo : EIATTR_EXIT_INSTR_OFFSETS
	.align		4
        /*00f8*/ 	.byte	0x04, 0x1c
        /*00fa*/ 	.short	(.L_37 - .L_36)


	//   ....[0]....
.L_36:
        /*00fc*/ 	.word	0x00003630


	//   ....[1]....
        /*0100*/ 	.word	0x00003660


	//----- nvinfo : EIATTR_REQNTID
	.align		4
.L_37:
        /*0104*/ 	.byte	0x04, 0x10
        /*0106*/ 	.short	(.L_39 - .L_38)
.L_38:
        /*0108*/ 	.word	0x00000040
        /*010c*/ 	.word	0x00000001
        /*0110*/ 	.word	0x00000001


	//----- nvinfo : EIATTR_CBANK_PARAM_SIZE
	.align		4
.L_39:
        /*0114*/ 	.byte	0x03, 0x19
        /*0116*/ 	.short	0x0050


	//----- nvinfo : EIATTR_PARAM_CBANK
	.align		4
        /*0118*/ 	.byte	0x04, 0x0a
        /*011a*/ 	.short	(.L_41 - .L_40)
	.align		4
.L_40:
        /*011c*/ 	.word	index@(.nv.constant0.matmul_kernel)
        /*0120*/ 	.short	0x0210
        /*0122*/ 	.short	0x0050


	//----- nvinfo : EIATTR_SW_WAR
	.align		4
.L_41:
        /*0124*/ 	.byte	0x04, 0x36
        /*0126*/ 	.short	(.L_43 - .L_42)
.L_42:
        /*0128*/ 	.word	0x00000008
.L_43:


//--------------------- .nv.callgraph             --------------------------
	.section	.nv.callgraph,"",@"SHT_CUDA_CALLGRAPH"
	.align	4
	.sectionentsize	8
	.align		4
        /*0000*/ 	.word	0x00000000
	.align		4
        /*0004*/ 	.word	0xffffffff
	.align		4
        /*0008*/ 	.word	0x00000000
	.align		4
        /*000c*/ 	.word	0xfffffffe
	.align		4
        /*0010*/ 	.word	0x00000000
	.align		4
        /*0014*/ 	.word	0xfffffffd
	.align		4
        /*0018*/ 	.word	0x00000000
	.align		4
        /*001c*/ 	.word	0xfffffffc


//--------------------- .text.matmul_kernel       --------------------------
	.section	.text.matmul_kernel,"ax",@progbits
	.align	128
        .global         matmul_kernel
        .type           matmul_kernel,@function
        .size           matmul_kernel,(.L_x_3 - matmul_kernel)
        .other          matmul_kernel,@"STO_CUDA_ENTRY STV_DEFAULT"
matmul_kernel:
.text.matmul_kernel:
[----:B------:R-:W-:Y:S08]  /*0000*/  LDC R1, c[0x0][0x28] ;  /* 0x00000a00ff017b82 */ /* 0x000ff00000000800 */
[----:B------:R-:W0:Y:S01]  /*0010*/  LDC.64 R12, c[0x0][0x228] ;  /* 0x00008a00ff0c7b82 */ /* 0x000e220000000a00 */
[----:B------:R-:W1:Y:S01]  /*0020*/  S2R R5, SR_CTAID.X ;  /* 0x0000000000057919 */ /* 0x000e620000002500 */
[----:B------:R-:W-:Y:S01]  /*0030*/  ULDC UR4, c[0x0][0x230] ;  /* 0x00008c0000047ab9 */ /* 0x000fe20000000800 */
[----:B------:R-:W-:Y:S01]  /*0040*/  UMOV UR5, 0x400 ;  /* 0x0000040000057882 */ /* 0x000fe20000000000 */
[----:B------:R-:W-:Y:S01]  /*0050*/  UIADD3 UR4, UR4, 0x3f, URZ ;  /* 0x0000003f04047890 */ /* 0x000fe2000fffe03f */
[----:B------:R-:W-:-:S03]  /*0060*/  ULDC.64 UR8, c[0x0][0x208] ;  /* 0x0000820000087ab9 */ /* 0x000fc60000000a00 */
[----:B------:R-:W2:Y:S01]  /*0070*/  S2UR UR6, SR_CgaCtaId ;  /* 0x00000000000679c3 */ /* 0x000ea20000008800 */
[----:B------:R-:W-:Y:S01]  /*0080*/  UISETP.GT.AND UP0, UPT, UR4, 0x3f, UPT ;  /* 0x0000003f0400788c */ /* 0x000fe2000bf04270 */
[----:B0-----:R-:W-:-:S05]  /*0090*/  VIADD R0, R13, 0xf ;  /* 0x0000000f0d007836 */ /* 0x001fca0000000000 */
[----:B------:R-:W-:Y:S01]  /*00a0*/  SHF.R.S32.HI R3, RZ, 0x1f, R0 ;  /* 0x0000001fff037819 */ /* 0x000fe20000011400 */
[----:B--2---:R-:W-:-:S03]  /*00b0*/  ULEA UR5, UR6, UR5, 0x18 ;  /* 0x0000000506057291 */ /* 0x004fc6000f8ec03f */
[----:B------:R-:W-:Y:S02]  /*00c0*/  LEA.HI R3, R3, R0, RZ, 0x4 ;  /* 0x0000000003037211 */ /* 0x000fe400078f20ff */
[----:B-1----:R-:W-:Y:S02]  /*00d0*/  IABS R8, R5 ;  /* 0x0000000500087213 */ /* 0x002fe40000000000 */
[----:B------:R-:W-:-:S05]  /*00e0*/  SHF.R.S32.HI R3, RZ, 0x4, R3 ;  /* 0x00000004ff037819 */ /* 0x000fca0000011403 */
[----:B------:R-:W-:-:S05]  /*00f0*/  IMAD.SHL.U32 R4, R3, 0x8, RZ ;  /* 0x0000000803047824 */ /* 0x000fca00078e00ff */
[-C--:B------:R-:W-:Y:S02]  /*0100*/  IABS R7, R4.reuse ;  /* 0x0000000400077213 */ /* 0x080fe40000000000 */
[----:B------:R-:W-:Y:S02]  /*0110*/  IABS R10, R4 ;  /* 0x00000004000a7213 */ /* 0x000fe40000000000 */
[----:B------:R-:W0:Y:S08]  /*0120*/  I2F.RP R0, R7 ;  /* 0x0000000700007306 */ /* 0x000e300000209400 */
[----:B0-----:R-:W0:Y:S02]  /*0130*/  MUFU.RCP R0, R0 ;  /* 0x0000000000007308 */ /* 0x001e240000001000 */
[----:B0-----:R-:W-:-:S02]  /*0140*/  VIADD R2, R0, 0xffffffe ;  /* 0x0ffffffe00027836 */ /* 0x001fc40000000000 */
[----:B------:R-:W-:-:S04]  /*0150*/  IMAD.MOV R0, RZ, RZ, -R10 ;  /* 0x000000ffff007224 */ /* 0x000fc800078e0a0a */
[----:B------:R0:W1:Y:S02]  /*0160*/  F2I.FTZ.U32.TRUNC.NTZ R3, R2 ;  /* 0x0000000200037305 */ /* 0x000064000021f000 */
[----:B0-----:R-:W-:Y:S02]  /*0170*/  IMAD.MOV.U32 R2, RZ, RZ, RZ ;  /* 0x000000ffff027224 */ /* 0x001fe400078e00ff */
[----:B-1----:R-:W-:-:S04]  /*0180*/  IMAD.MOV R6, RZ, RZ, -R3 ;  /* 0x000000ffff067224 */ /* 0x002fc800078e0a03 */
[----:B------:R-:W-:Y:S02]  /*0190*/  IMAD R9, R6, R7, RZ ;  /* 0x0000000706097224 */ /* 0x000fe400078e02ff */
[----:B------:R-:W-:Y:S02]  /*01a0*/  IMAD.MOV.U32 R6, RZ, RZ, R8 ;  /* 0x000000ffff067224 */ /* 0x000fe400078e0008 */
[----:B------:R-:W-:-:S06]  /*01b0*/  IMAD.HI.U32 R3, R3, R9, R2 ;  /* 0x0000000903037227 */ /* 0x000fcc00078e0002 */
[----:B------:R-:W-:-:S04]  /*01c0*/  IMAD.HI.U32 R3, R3, R6, RZ ;  /* 0x0000000603037227 */ /* 0x000fc800078e00ff */
[----:B------:R-:W-:-:S05]  /*01d0*/  IMAD R0, R3, R0, R6 ;  /* 0x0000000003007224 */ /* 0x000fca00078e0206 */
[----:B------:R-:W-:-:S13]  /*01e0*/  ISETP.GT.U32.AND P1, PT, R7, R0, PT ;  /* 0x000000000700720c */ /* 0x000fda0003f24070 */
[----:B------:R-:W-:Y:S02]  /*01f0*/  @!P1 IMAD.IADD R0, R0, 0x1, -R7 ;  /* 0x0000000100009824 */ /* 0x000fe400078e0a07 */
[----:B------:R-:W-:Y:S01]  /*0200*/  @!P1 VIADD R3, R3, 0x1 ;  /* 0x0000000103039836 */ /* 0x000fe20000000000 */
[----:B------:R-:W-:Y:S02]  /*0210*/  ISETP.NE.AND P1, PT, R4, RZ, PT ;  /* 0x000000ff0400720c */ /* 0x000fe40003f25270 */
[----:B------:R-:W-:Y:S02]  /*0220*/  ISETP.GE.U32.AND P0, PT, R0, R7, PT ;  /* 0x000000070000720c */ /* 0x000fe40003f06070 */
[----:B------:R-:W-:-:S04]  /*0230*/  LOP3.LUT R0, R5, R4, RZ, 0x3c, !PT ;  /* 0x0000000405007212 */ /* 0x000fc800078e3cff */
[----:B------:R-:W-:Y:S01]  /*0240*/  ISETP.GE.AND P2, PT, R0, RZ, PT ;  /* 0x000000ff0000720c */ /* 0x000fe20003f46270 */
[----:B------:R-:W-:-:S06]  /*0250*/  VIADD R0, R12, 0xf ;  /* 0x0000000f0c007836 */ /* 0x000fcc0000000000 */
[----:B------:R-:W-:-:S04]  /*0260*/  @P0 VIADD R3, R3, 0x1 ;  /* 0x0000000103030836 */ /* 0x000fc80000000000 */
[----:B------:R-:W-:Y:S01]  /*0270*/  IMAD.MOV.U32 R2, RZ, RZ, R3 ;  /* 0x000000ffff027224 */ /* 0x000fe200078e0003 */
[----:B------:R-:W-:-:S03]  /*0280*/  SHF.R.S32.HI R3, RZ, 0x1f, R0 ;  /* 0x0000001fff037819 */ /* 0x000fc60000011400 */
[----:B------:R-:W-:Y:S01]  /*0290*/  @!P2 IMAD.MOV R2, RZ, RZ, -R2 ;  /* 0x000000ffff02a224 */ /* 0x000fe200078e0a02 */
[----:B------:R-:W-:Y:S02]  /*02a0*/  @!P1 LOP3.LUT R2, RZ, R4, RZ, 0x33, !PT ;  /* 0x00000004ff029212 */ /* 0x000fe400078e33ff */
[----:B------:R-:W-:-:S03]  /*02b0*/  LEA.HI R3, R3, R0, RZ, 0x4 ;  /* 0x0000000003037211 */ /* 0x000fc600078f20ff */
[----:B------:R-:W-:Y:S02]  /*02c0*/  IMAD.SHL.U32 R6, R2, 0x8, RZ ;  /* 0x0000000802067824 */ /* 0x000fe400078e00ff */
[----:B------:R-:W-:-:S03]  /*02d0*/  IMAD.MOV R2, RZ, RZ, -R2 ;  /* 0x000000ffff027224 */ /* 0x000fc600078e0a02 */
[----:B------:R-:W-:Y:S01]  /*02e0*/  LEA.HI.SX32 R3, R3, -R6, 0x1c ;  /* 0x8000000603037211 */ /* 0x000fe200078fe2ff */
[----:B------:R-:W-:-:S03]  /*02f0*/  IMAD R4, R4, R2, R5 ;  /* 0x0000000204047224 */ /* 0x000fc600078e0205 */
[----:B------:R-:W-:Y:S02]  /*0300*/  VIMNMX R11, R3, 0x8, PT ;  /* 0x00000008030b7848 */ /* 0x000fe40003fe0100 */
[----:B------:R-:W-:Y:S02]  /*0310*/  IABS R9, R4 ;  /* 0x0000000400097213 */ /* 0x000fe40000000000 */
[----:B------:R-:W-:-:S04]  /*0320*/  IABS R7, R11 ;  /* 0x0000000b00077213 */ /* 0x000fc80000000000 */
[----:B------:R-:W0:Y:S08]  /*0330*/  I2F.RP R0, R7 ;  /* 0x0000000700007306 */ /* 0x000e300000209400 */
[----:B0-----:R-:W0:Y:S02]  /*0340*/  MUFU.RCP R0, R0 ;  /* 0x0000000000007308 */ /* 0x001e240000001000 */
[----:B0-----:R-:W-:-:S06]  /*0350*/  VIADD R3, R0, 0xffffffe ;  /* 0x0ffffffe00037836 */ /* 0x001fcc0000000000 */
[----:B------:R-:W0:Y:S02]  /*0360*/  F2I.FTZ.U32.TRUNC.NTZ R3, R3 ;  /* 0x0000000300037305 */ /* 0x000e24000021f000 */
[----:B0-----:R-:W-:-:S04]  /*0370*/  IMAD.MOV R8, RZ, RZ, -R3 ;  /* 0x000000ffff087224 */ /* 0x001fc800078e0a03 */
[----:B------:R-:W-:Y:S01]  /*0380*/  IMAD.MOV.U32 R2, RZ, RZ, R8 ;  /* 0x000000ffff027224 */ /* 0x000fe200078e0008 */
[----:B------:R-:W-:-:S03]  /*0390*/  IABS R8, R11 ;  /* 0x0000000b00087213 */ /* 0x000fc60000000000 */
[----:B------:R-:W-:Y:S02]  /*03a0*/  IMAD R5, R2, R7, RZ ;  /* 0x0000000702057224 */ /* 0x000fe400078e02ff */
[----:B------:R-:W-:Y:S02]  /*03b0*/  IMAD.MOV.U32 R2, RZ, RZ, RZ ;  /* 0x000000ffff027224 */ /* 0x000fe400078e00ff */
[----:B------:R-:W-:Y:S02]  /*03c0*/  IMAD.MOV R0, RZ, RZ, -R8 ;  /* 0x000000ffff007224 */ /* 0x000fe400078e0a08 */
[----:B------:R-:W-:Y:S01]  /*03d0*/  IMAD.HI.U32 R2, R3, R5, R2 ;  /* 0x0000000503027227 */ /* 0x000fe200078e0002 */
[----:B------:R-:W-:-:S04]  /*03e0*/  LOP3.LUT R3, R4, R11, RZ, 0x3c, !PT ;  /* 0x0000000b04037212 */ /* 0x000fc800078e3cff */
[----:B------:R-:W-:Y:S01]  /*03f0*/  ISETP.GE.AND P2, PT, R3, RZ, PT ;  /* 0x000000ff0300720c */ /* 0x000fe20003f46270 */
[----:B------:R-:W-:-:S04]  /*0400*/  IMAD.HI.U32 R2, R2, R9, RZ ;  /* 0x0000000902027227 */ /* 0x000fc800078e00ff */
[----:B------:R-:W-:-:S05]  /*0410*/  IMAD R0, R2, R0, R9 ;  /* 0x0000000002007224 */ /* 0x000fca00078e0209 */
[----:B------:R-:W-:-:S13]  /*0420*/  ISETP.GT.U32.AND P1, PT, R7, R0, PT ;  /* 0x000000000700720c */ /* 0x000fda0003f24070 */
[----:B------:R-:W-:Y:S02]  /*0430*/  @!P1 IMAD.IADD R0, R0, 0x1, -R7 ;  /* 0x0000000100009824 */ /* 0x000fe400078e0a07 */
[----:B------:R-:W-:Y:S01]  /*0440*/  @!P1 VIADD R2, R2, 0x1 ;  /* 0x0000000102029836 */ /* 0x000fe20000000000 */
[----:B------:R-:W-:Y:S02]  /*0450*/  ISETP.NE.AND P1, PT, R11, RZ, PT ;  /* 0x000000ff0b00720c */ /* 0x000fe40003f25270 */
[----:B------:R-:W-:Y:S02]  /*0460*/  ISETP.GE.U32.AND P0, PT, R0, R7, PT ;  /* 0x000000070000720c */ /* 0x000fe40003f06070 */
[----:B------:R-:W0:Y:S11]  /*0470*/  S2R R0, SR_TID.X ;  /* 0x0000000000007919 */ /* 0x000e360000002100 */
[----:B------:R-:W-:Y:S01]  /*0480*/  @P0 VIADD R2, R2, 0x1 ;  /* 0x0000000102020836 */ /* 0x000fe20000000000 */
[----:B------:R-:W-:-:S03]  /*0490*/  PLOP3.LUT P0, PT, PT, PT, UP0, 0x80, 0x0 ;  /* 0x000000000000781c */ /* 0x000fc60003f0f008 */
[----:B------:R-:W-:-:S04]  /*04a0*/  IMAD.MOV.U32 R19, RZ, RZ, R2 ;  /* 0x000000ffff137224 */ /* 0x000fc800078e0002 */
[----:B------:R-:W-:Y:S01]  /*04b0*/  @!P2 IMAD.MOV R19, RZ, RZ, -R19 ;  /* 0x000000ffff13a224 */ /* 0x000fe200078e0a13 */
[----:B------:R-:W-:-:S05]  /*04c0*/  @!P1 LOP3.LUT R19, RZ, R11, RZ, 0x33, !PT ;  /* 0x0000000bff139212 */ /* 0x000fca00078e33ff */
[----:B------:R-:W-:Y:S01]  /*04d0*/  IMAD.MOV R2, RZ, RZ, -R19 ;  /* 0x000000ffff027224 */ /* 0x000fe200078e0a13 */
[----:B------:R-:W-:Y:S01]  /*04e0*/  @!P0 CS2R R8, SRZ ;  /* 0x0000000000088805 */ /* 0x000fe2000001ff00 */
[----:B------:R-:W-:Y:S02]  /*04f0*/  IMAD.SHL.U32 R19, R19, 0x10, RZ ;  /* 0x0000001013137824 */ /* 0x000fe400078e00ff */
[----:B------:R-:W-:Y:S01]  /*0500*/  IMAD R2, R11, R2, R4 ;  /* 0x000000020b027224 */ /* 0x000fe200078e0204 */
[----:B------:R-:W-:Y:S02]  /*0510*/  @!P0 CS2R R10, SRZ ;  /* 0x00000000000a8805 */ /* 0x000fe4000001ff00 */
[----:B0-----:R-:W-:Y:S01]  /*0520*/  LOP3.LUT R3, R0, 0xf, RZ, 0xc0, !PT ;  /* 0x0000000f00037812 */ /* 0x001fe200078ec0ff */
[----:B------:R-:W-:Y:S01]  /*0530*/  IMAD.IADD R2, R6, 0x1, R2 ;  /* 0x0000000106027824 */ /* 0x000fe200078e0202 */
[----:B------:R-:W-:Y:S01]  /*0540*/  SHF.R.U32.HI R56, RZ, 0x4, R0 ;  /* 0x00000004ff387819 */ /* 0x000fe20000011600 */
[----:B------:R-:W-:-:S02]  /*0550*/  @!P0 IMAD.SHL.U32 R16, R0, 0x8, RZ ;  /* 0x0000000800108824 */ /* 0x000fc400078e00ff */
[----:B------:R-:W-:Y:S01]  /*0560*/  IMAD R2, R2, 0x10, R3 ;  /* 0x0000001002027824 */ /* 0x000fe200078e0203 */
[----:B------:R-:W-:Y:S01]  /*0570*/  SGXT.U32 R56, R56, 0x2 ;  /* 0x000000023838781a */ /* 0x000fe20000000000 */
[----:B------:R-:W-:Y:S01]  /*0580*/  @!P0 IMAD.SHL.U32 R3, R0, 0x2, RZ ;  /* 0x0000000200038824 */ /* 0x000fe200078e00ff */
[----:B------:R-:W-:Y:S06]  /*0590*/  @!P0 BRA `(.L_x_0) ;  /* 0x0000002c00248947 */ /* 0x000fec0003800000 */
[----:B------:R-:W-:Y:S01]  /*05a0*/  IABS R10, R12 ;  /* 0x0000000c000a7213 */ /* 0x000fe20000000000 */
[----:B------:R-:W-:Y:S01]  /*05b0*/  IMAD.MOV.U32 R6, RZ, RZ, RZ ;  /* 0x000000ffff067224 */ /* 0x000fe200078e00ff */
[----:B------:R-:W-:Y:S01]  /*05c0*/  IABS R5, R13 ;  /* 0x0000000d00057213 */ /* 0x000fe20000000000 */
[C---:B------:R-:W-:Y:S01]  /*05d0*/  VIADD R17, R19.reuse, 0xa ;  /* 0x0000000a13117836 */ /* 0x040fe20000000000 */
[----:B------:R-:W0:Y:S01]  /*05e0*/  I2F.RP R4, R10 ;  /* 0x0000000a00047306 */ /* 0x000e220000209400 */
[----:B------:R-:W-:Y:S01]  /*05f0*/  IABS R11, R2 ;  /* 0x00000002000b7213 */ /* 0x000fe20000000000 */
[C---:B------:R-:W-:Y:S01]  /*0600*/  VIADD R21, R19.reuse, 0x9 ;  /* 0x0000000913157836 */ /* 0x040fe20000000000 */
[----:B------:R-:W-:Y:S01]  /*0610*/  ISETP.GE.AND P6, PT, R2, RZ, PT ;  /* 0x000000ff0200720c */ /* 0x000fe20003fc6270 */
[C---:B------:R-:W-:Y:S01]  /*0620*/  VIADD R27, R19.reuse, 0x6 ;  /* 0x00000006131b7836 */ /* 0x040fe20000000000 */
[----:B------:R-:W-:Y:S01]  /*0630*/  ISETP.NE.AND P5, PT, R12, RZ, PT ;  /* 0x000000ff0c00720c */ /* 0x000fe20003fa5270 */
[C---:B------:R-:W-:Y:S01]  /*0640*/  VIADD R23, R19.reuse, 0x8 ;  /* 0x0000000813177836 */ /* 0x040fe20000000000 */
[----:B------:R-:W-:Y:S01]  /*0650*/  IABS R38, R19 ;  /* 0x0000001300267213 */ /* 0x000fe20000000000 */
[----:B------:R-:W1:Y:S01]  /*0660*/  I2F.RP R3, R5 ;  /* 0x0000000500037306 */ /* 0x000e620000209400 */
[C---:B------:R-:W-:Y:S01]  /*0670*/  VIADD R25, R19.reuse, 0x7 ;  /* 0x0000000713197836 */ /* 0x040fe20000000000 */
[----:B------:R-:W-:Y:S01]  /*0680*/  IABS R26, R27 ;  /* 0x0000001b001a7213 */ /* 0x000fe20000000000 */
[C---:B------:R-:W-:Y:S01]  /*0690*/  VIADD R33, R19.reuse, 0x2 ;  /* 0x0000000213217836 */ /* 0x040fe20000000000 */
[----:B------:R-:W-:Y:S01]  /*06a0*/  IABS R22, R23 ;  /* 0x0000001700167213 */ /* 0x000fe20000000000 */
[C---:B------:R-:W-:Y:S01]  /*06b0*/  VIADD R31, R19.reuse, 0x3 ;  /* 0x00000003131f7836 */ /* 0x040fe20000000000 */
[----:B------:R-:W-:Y:S01]  /*06c0*/  IABS R24, R25 ;  /* 0x0000001900187213 */ /* 0x000fe20000000000 */
[----:B------:R-:W-:Y:S01]  /*06d0*/  VIADD R29, R19, 0x4 ;  /* 0x00000004131d7836 */ /* 0x000fe20000000000 */
[----:B0-----:R-:W0:Y:S01]  /*06e0*/  MUFU.RCP R4, R4 ;  /* 0x0000000400047308 */ /* 0x001e220000001000 */
[----:B------:R-:W-:Y:S01]  /*06f0*/  IABS R34, R33 ;  /* 0x0000002100227213 */ /* 0x000fe20000000000 */
[----:B------:R-:W-:Y:S01]  /*0700*/  ULDC UR13, c[0x0][0x240] ;  /* 0x00009000000d7ab9 */ /* 0x000fe20000000800 */
[----:B------:R-:W-:Y:S01]  /*0710*/  IABS R32, R31 ;  /* 0x0000001f00207213 */ /* 0x000fe20000000000 */
[----:B------:R-:W-:Y:S01]  /*0720*/  IMAD.SHL.U32 R40, R0, 0x40, RZ ;  /* 0x0000004000287824 */ /* 0x000fe200078e00ff */
[----:B------:R-:W-:Y:S01]  /*0730*/  IABS R30, R29 ;  /* 0x0000001d001e7213 */ /* 0x000fe20000000000 */
[----:B------:R-:W-:Y:S01]  /*0740*/  ULDC.64 UR6, c[0x0][0x218] ;  /* 0x0000860000067ab9 */ /* 0x000fe20000000a00 */
[----:B------:R-:W-:Y:S01]  /*0750*/  ULDC UR40, c[0x0][0x234] ;  /* 0x00008d0000287ab9 */ /* 0x000fe20000000800 */
[----:B-1----:R-:W-:Y:S01]  /*0760*/  MUFU.RCP R3, R3 ;  /* 0x0000000300037308 */ /* 0x002fe20000001000 */
[----:B------:R-:W-:Y:S01]  /*0770*/  ULDC.64 UR10, c[0x0][0x210] ;  /* 0x00008400000a7ab9 */ /* 0x000fe20000000a00 */
[----:B------:R-:W-:-:S02]  /*0780*/  LOP3.LUT R44, R56, 0x24, RZ, 0xfc, !PT ;  /* 0x00000024382c7812 */ /* 0x000fc400078efcff */
[C---:B------:R-:W-:Y:S02]  /*0790*/  LOP3.LUT R46, R56.reuse, 0x28, RZ, 0xfc, !PT ;  /* 0x00000028382e7812 */ /* 0x040fe400078efcff */
[C---:B------:R-:W-:Y:S02]  /*07a0*/  LOP3.LUT R48, R56.reuse, 0x2c, RZ, 0xfc, !PT ;  /* 0x0000002c38307812 */ /* 0x040fe400078efcff */
[----:B------:R-:W-:Y:S01]  /*07b0*/  LOP3.LUT R50, R56, 0x30, RZ, 0xfc, !PT ;  /* 0x0000003038327812 */ /* 0x000fe200078efcff */
[----:B0-----:R-:W-:Y:S01]  /*07c0*/  VIADD R8, R4, 0xffffffe ;  /* 0x0ffffffe04087836 */ /* 0x001fe20000000000 */
[C---:B------:R-:W-:Y:S02]  /*07d0*/  LOP3.LUT R52, R56.reuse, 0x34, RZ, 0xfc, !PT ;  /* 0x0000003438347812 */ /* 0x040fe400078efcff */
[----:B------:R-:W-:Y:S01]  /*07e0*/  LOP3.LUT R54, R56, 0x38, RZ, 0xfc, !PT ;  /* 0x0000003838367812 */ /* 0x000fe200078efcff */
[----:B------:R-:W0:Y:S02]  /*07f0*/  F2I.FTZ.U32.TRUNC.NTZ R7, R8 ;  /* 0x0000000800077305 */ /* 0x000e24000021f000 */
[----:B0-----:R-:W-:-:S04]  /*0800*/  IMAD.MOV R9, RZ, RZ, -R7 ;  /* 0x000000ffff097224 */ /* 0x001fc800078e0a07 */
[----:B------:R-:W-:-:S04]  /*0810*/  IMAD R9, R9, R10, RZ ;  /* 0x0000000a09097224 */ /* 0x000fc800078e02ff */
[----:B------:R-:W-:-:S04]  /*0820*/  IMAD.HI.U32 R4, R7, R9, R6 ;  /* 0x0000000907047227 */ /* 0x000fc800078e0006 */
[----:B------:R-:W-:Y:S02]  /*0830*/  VIADD R6, R3, 0xffffffe ;  /* 0x0ffffffe03067836 */ /* 0x000fe40000000000 */
[----:B------:R-:W-:Y:S02]  /*0840*/  IMAD.HI.U32 R4, R4, R11, RZ ;  /* 0x0000000b04047227 */ /* 0x000fe400078e00ff */
[----:B------:R0:W1:Y:S02]  /*0850*/  F2I.FTZ.U32.TRUNC.NTZ R7, R6 ;  /* 0x0000000600077305 */ /* 0x000064000021f000 */
[----:B------:R-:W-:-:S04]  /*0860*/  IMAD.MOV R4, RZ, RZ, -R4 ;  /* 0x000000ffff047224 */ /* 0x000fc800078e0a04 */
[C---:B------:R-:W-:Y:S02]  /*0870*/  IMAD R11, R10.reuse, R4, R11 ;  /* 0x000000040a0b7224 */ /* 0x040fe400078e020b */
[C---:B------:R-:W-:Y:S02]  /*0880*/  VIADD R4, R19.reuse, 0xf ;  /* 0x0000000f13047836 */ /* 0x040fe40000000000 */
[----:B0-----:R-:W-:Y:S01]  /*0890*/  IMAD.MOV.U32 R6, RZ, RZ, RZ ;  /* 0x000000ffff067224 */ /* 0x001fe200078e00ff */
[----:B------:R-:W-:Y:S02]  /*08a0*/  ISETP.GT.U32.AND P0, PT, R10, R11, PT ;  /* 0x0000000b0a00720c */ /* 0x000fe40003f04070 */
[----:B------:R-:W-:Y:S01]  /*08b0*/  IABS R9, R4 ;  /* 0x0000000400097213 */ /* 0x000fe20000000000 */
[----:B-1----:R-:W-:Y:S01]  /*08c0*/  IMAD.MOV R8, RZ, RZ, -R7 ;  /* 0x000000ffff087224 */ /* 0x002fe200078e0a07 */
[----:B------:R-:W-:Y:S01]  /*08d0*/  ISETP.GE.AND P3, PT, R4, RZ, PT ;  /* 0x000000ff0400720c */ /* 0x000fe20003f66270 */
[----:B------:R-:W-:-:S02]  /*08e0*/  VIADD R4, R19, 0xe ;  /* 0x0000000e13047836 */ /* 0x000fc40000000000 */
[----:B------:R-:W-:Y:S02]  /*08f0*/  IMAD R3, R8, R5, RZ ;  /* 0x0000000508037224 */ /* 0x000fe400078e02ff */
[----:B------:R-:W-:Y:S01]  /*0900*/  IMAD.MOV.U32 R8, RZ, RZ, R9 ;  /* 0x000000ffff087224 */ /* 0x000fe200078e0009 */
[----:B------:R-:W-:Y:S01]  /*0910*/  ISETP.GE.AND P2, PT, R4, RZ, PT ;  /* 0x000000ff0400720c */ /* 0x000fe20003f46270 */
[----:B------:R-:W-:Y:S01]  /*0920*/  IMAD.HI.U32 R3, R7, R3, R6 ;  /* 0x0000000307037227 */ /* 0x000fe200078e0006 */
[----:B------:R-:W-:-:S03]  /*0930*/  IABS R14, R4 ;  /* 0x00000004000e7213 */ /* 0x000fc60000000000 */
[----:B------:R-:W-:Y:S02]  /*0940*/  @!P0 IMAD.IADD R11, R11, 0x1, -R10 ;  /* 0x000000010b0b8824 */ /* 0x000fe400078e0a0a */
[----:B------:R-:W-:-:S03]  /*0950*/  IMAD.HI.U32 R6, R3, R8, RZ ;  /* 0x0000000803067227 */ /* 0x000fc600078e00ff */
[----:B------:R-:W-:Y:S01]  /*0960*/  ISETP.GT.U32.AND P0, PT, R10, R11, PT ;  /* 0x0000000b0a00720c */ /* 0x000fe20003f04070 */
[C---:B------:R-:W-:Y:S02]  /*0970*/  VIADD R4, R19.reuse, 0xb ;  /* 0x0000000b13047836 */ /* 0x040fe40000000000 */
[----:B------:R-:W-:Y:S02]  /*0980*/  IMAD.MOV R6, RZ, RZ, -R6 ;  /* 0x000000ffff067224 */ /* 0x000fe400078e0a06 */
[----:B------:R-:W-:Y:S01]  /*0990*/  VIADD R7, R19, 0xd ;  /* 0x0000000d13077836 */ /* 0x000fe20000000000 */
[----:B------:R-:W-:Y:S01]  /*09a0*/  IABS R20, R4 ;  /* 0x0000000400147213 */ /* 0x000fe20000000000 */
[----:B------:R-:W-:Y:S02]  /*09b0*/  IMAD R6, R5, R6, R8 ;  /* 0x0000000605067224 */ /* 0x000fe400078e0208 */
[----:B------:R-:W-:Y:S01]  /*09c0*/  VIADD R8, R19, 0xc ;  /* 0x0000000c13087836 */ /* 0x000fe20000000000 */
[----:B------:R-:W-:Y:S01]  /*09d0*/  IABS R16, R7 ;  /* 0x0000000700107213 */ /* 0x000fe20000000000 */
[----:B------:R-:W-:Y:S01]  /*09e0*/  IMAD.HI.U32 R15, R3, R26, RZ ;  /* 0x0000001a030f7227 */ /* 0x000fe200078e00ff */
[----:B------:R-:W-:-:S02]  /*09f0*/  ISETP.GE.AND P1, PT, R7, RZ, PT ;  /* 0x000000ff0700720c */ /* 0x000fc40003f26270 */
[----:B------:R-:W-:Y:S01]  /*0a00*/  ISETP.GE.AND P4, PT, R8, RZ, PT ;  /* 0x000000ff0800720c */ /* 0x000fe20003f86270 */
[----:B------:R-:W-:Y:S01]  /*0a10*/  @!P0 IMAD.IADD R11, R11, 0x1, -R10 ;  /* 0x000000010b0b8824 */ /* 0x000fe200078e0a0a */
[----:B------:R-:W-:Y:S01]  /*0a20*/  ISETP.GE.AND P0, PT, R4, RZ, PT ;  /* 0x000000ff0400720c */ /* 0x000fe20003f06270 */
[----:B------:R-:W-:Y:S01]  /*0a30*/  IMAD.HI.U32 R4, R3, R14, RZ ;  /* 0x0000000e03047227 */ /* 0x000fe200078e00ff */
[----:B------:R-:W-:-:S03]  /*0a40*/  IABS R18, R8 ;  /* 0x0000000800127213 */ /* 0x000fc60000000000 */
[----:B------:R-:W-:Y:S02]  /*0a50*/  IMAD.MOV R4, RZ, RZ, -R4 ;  /* 0x000000ffff047224 */ /* 0x000fe400078e0a04 */
[----:B------:R-:W-:-:S04]  /*0a60*/  IMAD.HI.U32 R7, R3, R16, RZ ;  /* 0x0000001003077227 */ /* 0x000fc800078e00ff */
[----:B------:R-:W-:Y:S02]  /*0a70*/  IMAD R8, R5, R4, R14 ;  /* 0x0000000405087224 */ /* 0x000fe400078e020e */
[----:B------:R-:W-:Y:S02]  /*0a80*/  IMAD.MOV.U32 R4, RZ, RZ, R11 ;  /* 0x000000ffff047224 */ /* 0x000fe400078e000b */
[----:B------:R-:W-:-:S04]  /*0a90*/  IMAD.HI.U32 R10, R3, R20, RZ ;  /* 0x00000014030a7227 */ /* 0x000fc800078e00ff */
[----:B------:R-:W-:Y:S01]  /*0aa0*/  @!P6 IMAD.MOV R4, RZ, RZ, -R4 ;  /* 0x000000ffff04e224 */ /* 0x000fe200078e0a04 */
[C---:B------:R-:W-:Y:S01]  /*0ab0*/  ISETP.GT.U32.AND P6, PT, R5.reuse, R6, PT ;  /* 0x000000060500720c */ /* 0x040fe20003fc4070 */
[----:B------:R-:W-:Y:S01]  /*0ac0*/  IMAD.MOV R7, RZ, RZ, -R7 ;  /* 0x000000ffff077224 */ /* 0x000fe200078e0a07 */
[----:B------:R-:W-:Y:S01]  /*0ad0*/  @!P5 LOP3.LUT R4, RZ, R12, RZ, 0x33, !PT ;  /* 0x0000000cff04d212 */ /* 0x000fe200078e33ff */
[----:B------:R-:W-:Y:S02]  /*0ae0*/  IMAD.MOV R11, RZ, RZ, -R10 ;  /* 0x000000ffff0b7224 */ /* 0x000fe400078e0a0a */
[----:B------:R-:W-:Y:S02]  /*0af0*/  IMAD R10, R5, R7, R16 ;  /* 0x00000007050a7224 */ /* 0x000fe400078e0210 */
[----:B------:R-:W-:-:S04]  /*0b00*/  IMAD.HI.U32 R9, R3, R18, RZ ;  /* 0x0000001203097227 */ /* 0x000fc800078e00ff */
[----:B------:R-:W-:Y:S02]  /*0b10*/  IMAD.MOV R9, RZ, RZ, -R9 ;  /* 0x000000ffff097224 */ /* 0x000fe400078e0a09 */
[----:B------:R-:W-:Y:S01]  /*0b20*/  @!P6 IMAD.IADD R6, R6, 0x1, -R5 ;  /* 0x000000010606e824 */ /* 0x000fe200078e0a05 */
[C---:B------:R-:W-:Y:S01]  /*0b30*/  ISETP.GT.U32.AND P6, PT, R5.reuse, R8, PT ;  /* 0x000000080500720c */ /* 0x040fe20003fc4070 */
[C---:B------:R-:W-:Y:S01]  /*0b40*/  IMAD R14, R5.reuse, R9, R18 ;  /* 0x00000009050e7224 */ /* 0x040fe200078e0212 */
[----:B------:R-:W-:Y:S01]  /*0b50*/  IABS R18, R17 ;  /* 0x0000001100127213 */ /* 0x000fe20000000000 */
[C---:B------:R-:W-:Y:S01]  /*0b60*/  IMAD R16, R5.reuse, R11, R20 ;  /* 0x0000000b05107224 */ /* 0x040fe200078e0214 */
[----:B------:R-:W-:Y:S01]  /*0b70*/  ISETP.GT.U32.AND P5, PT, R5, R6, PT ;  /* 0x000000060500720c */ /* 0x000fe20003fa4070 */
[----:B------:R-:W-:Y:S01]  /*0b80*/  IMAD.HI.U32 R11, R3, R22, RZ ;  /* 0x00000016030b7227 */ /* 0x000fe200078e00ff */
[----:B------:R-:W-:-:S03]  /*0b90*/  IABS R20, R21 ;  /* 0x0000001500147213 */ /* 0x000fc60000000000 */
[----:B------:R-:W-:-:S04]  /*0ba0*/  IMAD.HI.U32 R7, R3, R18, RZ ;  /* 0x0000001203077227 */ /* 0x000fc800078e00ff */
[----:B------:R-:W-:Y:S01]  /*0bb0*/  @!P6 IMAD.IADD R8, R8, 0x1, -R5 ;  /* 0x000000010808e824 */ /* 0x000fe200078e0a05 */
[C---:B------:R-:W-:Y:S01]  /*0bc0*/  ISETP.GT.U32.AND P6, PT, R5.reuse, R14, PT ;  /* 0x0000000e0500720c */ /* 0x040fe20003fc4070 */
[----:B------:R-:W-:Y:S02]  /*0bd0*/  IMAD.MOV R7, RZ, RZ, -R7 ;  /* 0x000000ffff077224 */ /* 0x000fe400078e0a07 */
[----:B------:R-:W-:Y:S01]  /*0be0*/  @!P5 IMAD.IADD R6, R6, 0x1, -R5 ;  /* 0x000000010606d824 */ /* 0x000fe200078e0a05 */
[C---:B------:R-:W-:Y:S01]  /*0bf0*/  ISETP.GT.U32.AND P5, PT, R5.reuse, R10, PT ;  /* 0x0000000a0500720c */ /* 0x040fe20003fa4070 */
[C---:B------:R-:W-:Y:S02]  /*0c00*/  IMAD R18, R5.reuse, R7, R18 ;  /* 0x0000000705127224 */ /* 0x040fe400078e0212 */
[----:B------:R-:W-:Y:S01]  /*0c10*/  @!P3 IMAD.MOV R6, RZ, RZ, -R6 ;  /* 0x000000ffff06b224 */ /* 0x000fe200078e0a06 */
[----:B------:R-:W-:Y:S01]  /*0c20*/  ISETP.GT.U32.AND P3, PT, R5, R16, PT ;  /* 0x000000100500720c */ /* 0x000fe20003f64070 */
[----:B------:R-:W-:-:S04]  /*0c30*/  IMAD.HI.U32 R9, R3, R20, RZ ;  /* 0x0000001403097227 */ /* 0x000fc800078e00ff */
[----:B------:R-:W-:Y:S02]  /*0c40*/  @!P6 IMAD.IADD R14, R14, 0x1, -R5 ;  /* 0x000000010e0ee824 */ /* 0x000fe400078e0a05 */
[----:B------:R-:W-:Y:S02]  /*0c50*/  IMAD.MOV R9, RZ, RZ, -R9 ;  /* 0x000000ffff097224 */ /* 0x000fe400078e0a09 */
[----:B------:R-:W-:Y:S01]  /*0c60*/  @!P5 IMAD.IADD R10, R10, 0x1, -R5 ;  /* 0x000000010a0ad824 */ /* 0x000fe200078e0a05 */
[C---:B------:R-:W-:Y:S01]  /*0c70*/  ISETP.GT.U32.AND P5, PT, R5.reuse, R8, PT ;  /* 0x000000080500720c */ /* 0x040fe20003fa4070 */
[----:B------:R-:W-:Y:S02]  /*0c80*/  IMAD.MOV R15, RZ, RZ, -R15 ;  /* 0x000000ffff0f7224 */ /* 0x000fe400078e0a0f */
[----:B------:R-:W-:Y:S01]  /*0c90*/  @!P3 IMAD.IADD R16, R16, 0x1, -R5 ;  /* 0x000000011010b824 */ /* 0x000fe200078e0a05 */
[----:B------:R-:W-:Y:S01]  /*0ca0*/  ISETP.GT.U32.AND P6, PT, R5, R10, PT ;  /* 0x0000000a0500720c */ /* 0x000fe20003fc4070 */
[----:B------:R-:W-:-:S04]  /*0cb0*/  IMAD.HI.U32 R12, R3, R24, RZ ;  /* 0x00000018030c7227 */ /* 0x000fc800078e00ff */
[----:B------:R-:W-:Y:S02]  /*0cc0*/  IMAD.MOV R11, RZ, RZ, -R11 ;  /* 0x000000ffff0b7224 */ /* 0x000fe400078e0a0b */
[C---:B------:R-:W-:Y:S02]  /*0cd0*/  IMAD R20, R5.reuse, R9, R20 ;  /* 0x0000000905147224 */ /* 0x040fe400078e0214 */
[----:B------:R-:W-:Y:S01]  /*0ce0*/  @!P5 IMAD.IADD R8, R8, 0x1, -R5 ;  /* 0x000000010808d824 */ /* 0x000fe200078e0a05 */
[C---:B------:R-:W-:Y:S01]  /*0cf0*/  ISETP.GT.U32.AND P5, PT, R5.reuse, R14, PT ;  /* 0x0000000e0500720c */ /* 0x040fe20003fa4070 */
[C---:B------:R-:W-:Y:S02]  /*0d00*/  IMAD R26, R5.reuse, R15, R26 ;  /* 0x0000000f051a7224 */ /* 0x040fe400078e021a */
[----:B------:R-:W-:Y:S01]  /*0d10*/  @!P2 IMAD.MOV R8, RZ, RZ, -R8 ;  /* 0x000000ffff08a224 */ /* 0x000fe200078e0a08 */
[----:B------:R-:W-:Y:S01]  /*0d20*/  ISETP.GT.U32.AND P2, PT, R5, R18, PT ;  /* 0x000000120500720c */ /* 0x000fe20003f44070 */
[----:B------:R-:W-:-:S02]  /*0d30*/  IMAD.MOV R12, RZ, RZ, -R12 ;  /* 0x000000ffff0c7224 */ /* 0x000fc400078e0a0c */
[C---:B------:R-:W-:Y:S02]  /*0d40*/  IMAD R22, R5.reuse, R11, R22 ;  /* 0x0000000b05167224 */ /* 0x040fe400078e0216 */
[--C-:B------:R-:W-:Y:S01]  /*0d50*/  @!P6 IMAD.IADD R10, R10, 0x1, -R5.reuse ;  /* 0x000000010a0ae824 */ /* 0x100fe200078e0a05 */
[C---:B------:R-:W-:Y:S01]  /*0d60*/  ISETP.GT.U32.AND P6, PT, R5.reuse, R20, PT ;  /* 0x000000140500720c */ /* 0x040fe20003fc4070 */
[C---:B------:R-:W-:Y:S02]  /*0d70*/  IMAD R24, R5.reuse, R12, R24 ;  /* 0x0000000c05187224 */ /* 0x040fe400078e0218 */
[----:B------:R-:W-:Y:S01]  /*0d80*/  @!P5 IMAD.IADD R14, R14, 0x1, -R5 ;  /* 0x000000010e0ed824 */ /* 0x000fe200078e0a05 */
[----:B------:R-:W-:Y:S01]  /*0d90*/  ISETP.GT.U32.AND P5, PT, R5, R22, PT ;  /* 0x000000160500720c */ /* 0x000fe20003fa4070 */
[----:B------:R-:W-:Y:S01]  /*0da0*/  IMAD.HI.U32 R12, R3, R34, RZ ;  /* 0x00000022030c7227 */ /* 0x000fe200078e00ff */
[----:B------:R-:W-:-:S03]  /*0db0*/  ISETP.GT.U32.AND P3, PT, R5, R24, PT ;  /* 0x000000180500720c */ /* 0x000fc60003f64070 */
[----:B------:R-:W-:Y:S01]  /*0dc0*/  @!P2 IMAD.IADD R18, R18, 0x1, -R5 ;  /* 0x000000011212a824 */ /* 0x000fe200078e0a05 */
[----:B------:R-:W-:Y:S01]  /*0dd0*/  ISETP.GT.U32.AND P2, PT, R5, R16, PT ;  /* 0x000000100500720c */ /* 0x000fe20003f44070 */
[----:B------:R-:W-:Y:S02]  /*0de0*/  IMAD.MOV R12, RZ, RZ, -R12 ;  /* 0x000000ffff0c7224 */ /* 0x000fe400078e0a0c */
[----:B------:R-:W-:Y:S02]  /*0df0*/  VIADD R15, R19, 0x5 ;  /* 0x00000005130f7836 */ /* 0x000fe40000000000 */
[----:B------:R-:W-:-:S03]  /*0e00*/  IMAD.HI.U32 R11, R3, R32, RZ ;  /* 0x00000020030b7227 */ /* 0x000fc600078e00ff */
[----:B------:R-:W-:Y:S01]  /*0e10*/  IABS R28, R15 ;  /* 0x0000000f001c7213 */ /* 0x000fe20000000000 */
[C---:B------:R-:W-:Y:S02]  /*0e20*/  IMAD R34, R5.reuse, R12, R34 ;  /* 0x0000000c05227224 */ /* 0x040fe400078e0222 */
[--C-:B------:R-:W-:Y:S01]  /*0e30*/  @!P6 IMAD.IADD R20, R20, 0x1, -R5.reuse ;  /* 0x000000011414e824 */ /* 0x100fe200078e0a05 */
[C---:B------:R-:W-:Y:S01]  /*0e40*/  ISETP.GT.U32.AND P6, PT, R5.reuse, R18, PT ;  /* 0x000000120500720c */ /* 0x040fe20003fc4070 */
[----:B------:R-:W-:Y:S01]  /*0e50*/  @!P2 IMAD.IADD R16, R16, 0x1, -R5 ;  /* 0x000000011010a824 */ /* 0x000fe200078e0a05 */
[C---:B------:R-:W-:Y:S01]  /*0e60*/  ISETP.GT.U32.AND P2, PT, R5.reuse, R26, PT ;  /* 0x0000001a0500720c */ /* 0x040fe20003f44070 */
[----:B------:R-:W-:Y:S02]  /*0e70*/  IMAD.MOV R11, RZ, RZ, -R11 ;  /* 0x000000ffff0b7224 */ /* 0x000fe400078e0a0b */
[----:B------:R-:W-:Y:S01]  /*0e80*/  @!P5 IMAD.IADD R22, R22, 0x1, -R5 ;  /* 0x000000011616d824 */ /* 0x000fe200078e0a05 */
[----:B------:R-:W-:Y:S01]  /*0e90*/  ISETP.GT.U32.AND P5, PT, R5, R20, PT ;  /* 0x000000140500720c */ /* 0x000fe20003fa4070 */
[----:B------:R-:W-:-:S04]  /*0ea0*/  IMAD.HI.U32 R9, R3, R30, RZ ;  /* 0x0000001e03097227 */ /* 0x000fc800078e00ff */
[C---:B------:R-:W-:Y:S02]  /*0eb0*/  IMAD R32, R5.reuse, R11, R32 ;  /* 0x0000000b05207224 */ /* 0x040fe400078e0220 */
[--C-:B------:R-:W-:Y:S01]  /*0ec0*/  @!P3 IMAD.IADD R24, R24, 0x1, -R5.reuse ;  /* 0x000000011818b824 */ /* 0x100fe200078e0a05 */
[C---:B------:R-:W-:Y:S01]  /*0ed0*/  ISETP.GT.U32.AND P3, PT, R5.reuse, R22, PT ;  /* 0x000000160500720c */ /* 0x040fe20003f64070 */
[----:B------:R-:W-:Y:S01]  /*0ee0*/  @!P2 IMAD.IADD R26, R26, 0x1, -R5 ;  /* 0x000000011a1aa824 */ /* 0x000fe200078e0a05 */
[----:B------:R-:W-:Y:S01]  /*0ef0*/  ISETP.GT.U32.AND P2, PT, R5, R34, PT ;  /* 0x000000220500720c */ /* 0x000fe20003f44070 */
[----:B------:R-:W-:Y:S02]  /*0f00*/  VIADD R11, R19, 0x1 ;  /* 0x00000001130b7836 */ /* 0x000fe40000000000 */
[----:B------:R-:W-:-:S03]  /*0f10*/  IMAD.HI.U32 R7, R3, R28, RZ ;  /* 0x0000001c03077227 */ /* 0x000fc600078e00ff */
[----:B------:R-:W-:Y:S01]  /*0f20*/  IABS R36, R11 ;  /* 0x0000000b00247213 */ /* 0x000fe20000000000 */
[----:B------:R-:W-:Y:S02]  /*0f30*/  IMAD.MOV R9, RZ, RZ, -R9 ;  /* 0x000000ffff097224 */ /* 0x000fe400078e0a09 */
[----:B------:R-:W-:Y:S02]  /*0f40*/  IMAD.MOV R7, RZ, RZ, -R7 ;  /* 0x000000ffff077224 */ /* 0x000fe400078e0a07 */
[C---:B------:R-:W-:Y:S01]  /*0f50*/  IMAD R30, R5.reuse, R9, R30 ;  /* 0x00000009051e7224 */ /* 0x040fe200078e021e */
[----:B------:R-:W-:Y:S01]  /*0f60*/  LOP3.LUT R9, R40, 0x1c0, RZ, 0xc0, !PT ;  /* 0x000001c028097812 */ /* 0x000fe200078ec0ff */
[C---:B------:R-:W-:Y:S02]  /*0f70*/  IMAD R28, R5.reuse, R7, R28 ;  /* 0x00000007051c7224 */ /* 0x040fe400078e021c */
[--C-:B------:R-:W-:Y:S01]  /*0f80*/  @!P2 IMAD.IADD R34, R34, 0x1, -R5.reuse ;  /* 0x000000012222a824 */ /* 0x100fe200078e0a05 */
[C---:B------:R-:W-:Y:S01]  /*0f90*/  ISETP.GT.U32.AND P2, PT, R5.reuse, R26, PT ;  /* 0x0000001a0500720c */ /* 0x040fe20003f44070 */
[----:B------:R-:W-:Y:S01]  /*0fa0*/  @!P5 IMAD.IADD R20, R20, 0x1, -R5 ;  /* 0x000000011414d824 */ /* 0x000fe200078e0a05 */
[----:B------:R-:W-:Y:S01]  /*0fb0*/  ISETP.GT.U32.AND P5, PT, R5, R30, PT ;  /* 0x0000001e0500720c */ /* 0x000fe20003fa4070 */
[----:B------:R-:W-:-:S04]  /*0fc0*/  IMAD.HI.U32 R7, R3, R36, RZ ;  /* 0x0000002403077227 */ /* 0x000fc800078e00ff */
[----:B------:R-:W-:-:S04]  /*0fd0*/  IMAD.HI.U32 R3, R3, R38, RZ ;  /* 0x0000002603037227 */ /* 0x000fc800078e00ff */
[----:B------:R-:W-:Y:S01]  /*0fe0*/  @!P3 IMAD.IADD R22, R22, 0x1, -R5 ;  /* 0x000000011616b824 */ /* 0x000fe200078e0a05 */
[C---:B------:R-:W-:Y:S01]  /*0ff0*/  ISETP.GT.U32.AND P3, PT, R5.reuse, R32, PT ;  /* 0x000000200500720c */ /* 0x040fe20003f64070 */
[----:B------:R-:W-:Y:S02]  /*1000*/  IMAD.MOV R3, RZ, RZ, -R3 ;  /* 0x000000ffff037224 */ /* 0x000fe400078e0a03 */
[--C-:B------:R-:W-:Y:S01]  /*1010*/  @!P6 IMAD.IADD R18, R18, 0x1, -R5.reuse ;  /* 0x000000011212e824 */ /* 0x100fe200078e0a05 */
[C---:B------:R-:W-:Y:S01]  /*1020*/  ISETP.GT.U32.AND P6, PT, R5.reuse, R28, PT ;  /* 0x0000001c0500720c */ /* 0x040fe20003fc4070 */
[C---:B------:R-:W-:Y:S02]  /*1030*/  IMAD R38, R5.reuse, R3, R38 ;  /* 0x0000000305267224 */ /* 0x040fe400078e0226 */
[--C-:B------:R-:W-:Y:S02]  /*1040*/  @!P2 IMAD.IADD R26, R26, 0x1, -R5.reuse ;  /* 0x000000011a1aa824 */ /* 0x100fe400078e0a05 */
[----:B------:R-:W-:Y:S01]  /*1050*/  @!P1 IMAD.MOV R10, RZ, RZ, -R10 ;  /* 0x000000ffff0a9224 */ /* 0x000fe200078e0a0a */
[C---:B------:R-:W-:Y:S01]  /*1060*/  ISETP.GT.U32.AND P2, PT, R5.reuse, R38, PT ;  /* 0x000000260500720c */ /* 0x040fe20003f44070 */
[--C-:B------:R-:W-:Y:S01]  /*1070*/  @!P5 IMAD.IADD R30, R30, 0x1, -R5.reuse ;  /* 0x000000011e1ed824 */ /* 0x100fe200078e0a05 */
[----:B------:R-:W-:Y:S01]  /*1080*/  ISETP.GT.U32.AND P1, PT, R5, R24, PT ;  /* 0x000000180500720c */ /* 0x000fe20003f24070 */
[----:B------:R-:W-:Y:S01]  /*1090*/  @!P3 IMAD.IADD R32, R32, 0x1, -R5 ;  /* 0x000000012020b824 */ /* 0x000fe200078e0a05 */
[----:B------:R-:W-:Y:S01]  /*10a0*/  ISETP.GE.AND P5, PT, R23, RZ, PT ;  /* 0x000000ff1700720c */ /* 0x000fe20003fa6270 */
[----:B------:R-:W-:Y:S01]  /*10b0*/  IMAD.MOV R7, RZ, RZ, -R7 ;  /* 0x000000ffff077224 */ /* 0x000fe200078e0a07 */
[----:B------:R-:W-:Y:S01]  /*10c0*/  ISETP.GE.AND P3, PT, R25, RZ, PT ;  /* 0x000000ff1900720c */ /* 0x000fe20003f66270 */
[--C-:B------:R-:W-:Y:S01]  /*10d0*/  @!P6 IMAD.IADD R28, R28, 0x1, -R5.reuse ;  /* 0x000000011c1ce824 */ /* 0x100fe200078e0a05 */
[----:B------:R-:W-:Y:S01]  /*10e0*/  ISETP.GE.AND P6, PT, R21, RZ, PT ;  /* 0x000000ff1500720c */ /* 0x000fe20003fc6270 */
[----:B------:R-:W-:Y:S01]  /*10f0*/  IMAD R36, R5, R7, R36 ;  /* 0x0000000705247224 */ /* 0x000fe200078e0224 */
[----:B------:R-:W-:Y:S01]  /*1100*/  SHF.R.U32.HI R7, RZ, 0x2, R0 ;  /* 0x00000002ff077819 */ /* 0x000fe20000011600 */
[----:B------:R-:W-:Y:S01]  /*1110*/  IMAD.MOV.U32 R12, RZ, RZ, R16 ;  /* 0x000000ffff0c7224 */ /* 0x000fe200078e0010 */
[----:B------:R-:W-:Y:S01]  /*1120*/  SHF.R.S32.HI R21, RZ, 0x1, R0 ;  /* 0x00000001ff157819 */ /* 0x000fe20000011400 */
[--C-:B------:R-:W-:Y:S01]  /*1130*/  @!P2 IMAD.IADD R38, R38, 0x1, -R5.reuse ;  /* 0x000000012626a824 */ /* 0x100fe200078e0a05 */
[----:B------:R-:W-:Y:S01]  /*1140*/  SGXT.U32 R7, R7, 0x3 ;  /* 0x000000030707781a */ /* 0x000fe20000000000 */
[--C-:B------:R-:W-:Y:S01]  /*1150*/  @!P1 IMAD.IADD R24, R24, 0x1, -R5.reuse ;  /* 0x0000000118189824 */ /* 0x100fe200078e0a05 */
[----:B------:R-:W-:Y:S01]  /*1160*/  ISETP.GE.AND P1, PT, R17, RZ, PT ;  /* 0x000000ff1100720c */ /* 0x000fe20003f26270 */
[----:B------:R-:W-:Y:S01]  /*1170*/  @!P5 IMAD.MOV R22, RZ, RZ, -R22 ;  /* 0x000000ffff16d224 */ /* 0x000fe200078e0a16 */
[C---:B------:R-:W-:Y:S01]  /*1180*/  ISETP.GT.U32.AND P5, PT, R5.reuse, R36, PT ;  /* 0x000000240500720c */ /* 0x040fe20003fa4070 */
[----:B------:R-:W-:Y:S01]  /*1190*/  @!P3 IMAD.MOV R24, RZ, RZ, -R24 ;  /* 0x000000ffff18b224 */ /* 0x000fe200078e0a18 */
[----:B------:R-:W-:Y:S01]  /*11a0*/  ISETP.GT.U32.AND P2, PT, R5, R38, PT ;  /* 0x000000260500720c */ /* 0x000fe20003f44070 */
[----:B------:R-:W-:Y:S01]  /*11b0*/  @!P6 IMAD.MOV R20, RZ, RZ, -R20 ;  /* 0x000000ffff14e224 */ /* 0x000fe200078e0a14 */
[----:B------:R-:W-:Y:S01]  /*11c0*/  ISETP.GE.AND P3, PT, R27, RZ, PT ;  /* 0x000000ff1b00720c */ /* 0x000fe20003f66270 */
[----:B------:R-:W-:Y:S01]  /*11d0*/  @!P4 IMAD.MOV R14, RZ, RZ, -R14 ;  /* 0x000000ffff0ec224 */ /* 0x000fe200078e0a0e */
[C---:B------:R-:W-:Y:S01]  /*11e0*/  ISETP.GT.U32.AND P6, PT, R5.reuse, R34, PT ;  /* 0x000000220500720c */ /* 0x040fe20003fc4070 */
[----:B------:R-:W-:Y:S01]  /*11f0*/  @!P0 IMAD.MOV R12, RZ, RZ, -R12 ;  /* 0x000000ffff0c8224 */ /* 0x000fe200078e0a0c */
[C---:B------:R-:W-:Y:S01]  /*1200*/  ISETP.GT.U32.AND P4, PT, R5.reuse, R32, PT ;  /* 0x000000200500720c */ /* 0x040fe20003f84070 */
[----:B------:R-:W-:Y:S01]  /*1210*/  IMAD.SHL.U32 R3, R0, 0x10, RZ ;  /* 0x0000001000037824 */ /* 0x000fe200078e00ff */
[C---:B------:R-:W-:Y:S01]  /*1220*/  ISETP.GT.U32.AND P0, PT, R5.reuse, R28, PT ;  /* 0x0000001c0500720c */ /* 0x040fe20003f04070 */
[----:B------:R-:W-:Y:S01]  /*1230*/  @!P1 IMAD.MOV R18, RZ, RZ, -R18 ;  /* 0x000000ffff129224 */ /* 0x000fe200078e0a12 */
[----:B------:R-:W-:Y:S01]  /*1240*/  ISETP.GT.U32.AND P1, PT, R5, R30, PT ;  /* 0x0000001e0500720c */ /* 0x000fe20003f24070 */
[--C-:B------:R-:W-:Y:S01]  /*1250*/  @!P5 IMAD.IADD R36, R36, 0x1, -R5.reuse ;  /* 0x000000012424d824 */ /* 0x100fe200078e0a05 */
[----:B------:R-:W-:Y:S01]  /*1260*/  LOP3.LUT R40, R7, 0x40, R40, 0xf8, !PT ;  /* 0x0000004007287812 */ /* 0x000fe200078ef828 */
[--C-:B------:R-:W-:Y:S01]  /*1270*/  @!P2 IMAD.IADD R38, R38, 0x1, -R5.reuse ;  /* 0x000000012626a824 */ /* 0x100fe200078e0a05 */
[----:B------:R-:W-:Y:S01]  /*1280*/  ISETP.NE.AND P2, PT, R13, RZ, PT ;  /* 0x000000ff0d00720c */ /* 0x000fe20003f45270 */
[----:B------:R-:W-:Y:S01]  /*1290*/  @!P3 IMAD.MOV R26, RZ, RZ, -R26 ;  /* 0x000000ffff1ab224 */ /* 0x000fe200078e0a1a */
[----:B------:R-:W-:Y:S01]  /*12a0*/  ISETP.GT.U32.AND P5, PT, R5, R36, PT ;  /* 0x000000240500720c */ /* 0x000fe20003fa4070 */
[--C-:B------:R-:W-:Y:S01]  /*12b0*/  @!P6 IMAD.IADD R34, R34, 0x1, -R5.reuse ;  /* 0x000000012222e824 */ /* 0x100fe200078e0a05 */
[----:B------:R-:W-:Y:S01]  /*12c0*/  LOP3.LUT R13, RZ, R13, RZ, 0x33, !PT ;  /* 0x0000000dff0d7212 */ /* 0x000fe200078e33ff */
[--C-:B------:R-:W-:Y:S01]  /*12d0*/  @!P4 IMAD.IADD R32, R32, 0x1, -R5.reuse ;  /* 0x000000012020c824 */ /* 0x100fe200078e0a05 */
[----:B------:R-:W-:Y:S01]  /*12e0*/  ISETP.GE.AND P3, PT, R19, RZ, PT ;  /* 0x000000ff1300720c */ /* 0x000fe20003f66270 */
[--C-:B------:R-:W-:Y:S01]  /*12f0*/  @!P0 IMAD.IADD R28, R28, 0x1, -R5.reuse ;  /* 0x000000011c1c8824 */ /* 0x100fe200078e0a05 */
[----:B------:R-:W-:Y:S01]  /*1300*/  SEL R6, R13, R6, !P2 ;  /* 0x000000060d067207 */ /* 0x000fe20005000000 */
[--C-:B------:R-:W-:Y:S01]  /*1310*/  @!P1 IMAD.IADD R30, R30, 0x1, -R5.reuse ;  /* 0x000000011e1e9824 */ /* 0x100fe200078e0a05 */
[----:B------:R-:W-:Y:S01]  /*1320*/  ISETP.GE.AND P6, PT, R33, RZ, PT ;  /* 0x000000ff2100720c */ /* 0x000fe20003fc6270 */
[----:B------:R-:W-:Y:S01]  /*1330*/  IMAD R4, R4, UR40, RZ ;  /* 0x0000002804047c24 */ /* 0x000fe2000f8e02ff */
[----:B------:R-:W-:Y:S01]  /*1340*/  ISETP.GE.AND P4, PT, R31, RZ, PT ;  /* 0x000000ff1f00720c */ /* 0x000fe20003f86270 */
[----:B------:R-:W-:Y:S01]  /*1350*/  IMAD R6, R6, UR13, RZ ;  /* 0x0000000d06067c24 */ /* 0x000fe2000f8e02ff */
[----:B------:R-:W-:Y:S01]  /*1360*/  SEL R8, R13, R8, !P2 ;  /* 0x000000080d087207 */ /* 0x000fe20005000000 */
[----:B------:R-:W-:Y:S01]  /*1370*/  @!P5 IMAD.IADD R36, R36, 0x1, -R5 ;  /* 0x000000012424d824 */ /* 0x000fe200078e0a05 */
[----:B------:R-:W-:Y:S01]  /*1380*/  ISETP.GE.AND P0, PT, R15, RZ, PT ;  /* 0x000000ff0f00720c */ /* 0x000fe20003f06270 */
[----:B------:R-:W-:Y:S01]  /*1390*/  IMAD.SHL.U32 R16, R0, 0x8, RZ ;  /* 0x0000000800107824 */ /* 0x000fe200078e00ff */
[----:B------:R-:W-:Y:S01]  /*13a0*/  ISETP.GE.AND P1, PT, R29, RZ, PT ;  /* 0x000000ff1d00720c */ /* 0x000fe20003f26270 */
[----:B------:R-:W-:Y:S01]  /*13b0*/  @!P3 IMAD.MOV R38, RZ, RZ, -R38 ;  /* 0x000000ffff26b224 */ /* 0x000fe200078e0a26 */
[----:B------:R-:W-:Y:S01]  /*13c0*/  SEL R10, R13, R10, !P2 ;  /* 0x0000000a0d0a7207 */ /* 0x000fe20005000000 */
[----:B------:R-:W-:Y:S01]  /*13d0*/  IMAD R8, R8, UR13, RZ ;  /* 0x0000000d08087c24 */ /* 0x000fe2000f8e02ff */
[----:B------:R-:W-:Y:S01]  /*13e0*/  ISETP.GE.AND P5, PT, R11, RZ, PT ;  /* 0x000000ff0b00720c */ /* 0x000fe20003fa6270 */
[----:B------:R-:W-:Y:S01]  /*13f0*/  @!P6 IMAD.MOV R34, RZ, RZ, -R34 ;  /* 0x000000ffff22e224 */ /* 0x000fe200078e0a22 */
[C---:B------:R-:W-:Y:S01]  /*1400*/  SEL R12, R13.reuse, R12, !P2 ;  /* 0x0000000c0d0c7207 */ /* 0x040fe20005000000 */
[----:B------:R-:W-:Y:S01]  /*1410*/  IMAD R10, R10, UR13, RZ ;  /* 0x0000000d0a0a7c24 */ /* 0x000fe2000f8e02ff */
[----:B------:R-:W-:Y:S01]  /*1420*/  SEL R18, R13, R18, !P2 ;  /* 0x000000120d127207 */ /* 0x000fe20005000000 */
[----:B------:R-:W-:Y:S01]  /*1430*/  @!P4 IMAD.MOV R32, RZ, RZ, -R32 ;  /* 0x000000ffff20c224 */ /* 0x000fe200078e0a20 */
[----:B------:R-:W-:Y:S01]  /*1440*/  IADD3 R5, P3, R6, UR6, RZ ;  /* 0x0000000606057c10 */ /* 0x000fe2000ff7e0ff */
[----:B------:R-:W-:Y:S01]  /*1450*/  @!P0 IMAD.MOV R28, RZ, RZ, -R28 ;  /* 0x000000ffff1c8224 */ /* 0x000fe200078e0a1c */
[----:B------:R-:W-:Y:S01]  /*1460*/  LOP3.LUT R42, R3, 0x200, RZ, 0xc0, !PT ;  /* 0x00000200032a7812 */ /* 0x000fe200078ec0ff */
[----:B------:R-:W-:Y:S01]  /*1470*/  IMAD R18, R18, UR13, RZ ;  /* 0x0000000d12127c24 */ /* 0x000fe2000f8e02ff */
[----:B------:R-:W-:Y:S01]  /*1480*/  R2UR UR38, R5 ;  /* 0x00000000052672ca */ /* 0x000fe200000e0000 */
[----:B------:R-:W-:Y:S01]  /*1490*/  IMAD R5, R12, UR13, RZ ;  /* 0x0000000d0c057c24 */ /* 0x000fe2000f8e02ff */
[C---:B------:R-:W-:Y:S01]  /*14a0*/  SEL R14, R13.reuse, R14, !P2 ;  /* 0x0000000e0d0e7207 */ /* 0x040fe20005000000 */
[----:B------:R-:W-:Y:S01]  /*14b0*/  @!P1 IMAD.MOV R30, RZ, RZ, -R30 ;  /* 0x000000ffff1e9224 */ /* 0x000fe200078e0a1e */
[----:B------:R-:W-:Y:S01]  /*14c0*/  SEL R24, R13, R24, !P2 ;  /* 0x000000180d187207 */ /* 0x000fe20005000000 */
[----:B------:R-:W-:Y:S01]  /*14d0*/  @!P5 IMAD.MOV R36, RZ, RZ, -R36 ;  /* 0x000000ffff24d224 */ /* 0x000fe200078e0a24 */
[----:B------:R-:W-:Y:S01]  /*14e0*/  IADD3 R7, P6, R8, UR6, RZ ;  /* 0x0000000608077c10 */ /* 0x000fe2000ffde0ff */
[----:B------:R-:W-:Y:S01]  /*14f0*/  IMAD R14, R14, UR13, RZ ;  /* 0x0000000d0e0e7c24 */ /* 0x000fe2000f8e02ff */
[----:B------:R-:W-:Y:S01]  /*1500*/  IADD3 R42, R42, UR5, R9 ;  /* 0x000000052a2a7c10 */ /* 0x000fe2000fffe009 */
[----:B------:R-:W-:Y:S01]  /*1510*/  IMAD R24, R24, UR13, RZ ;  /* 0x0000000d18187c24 */ /* 0x000fe2000f8e02ff */
[----:B------:R-:W-:Y:S01]  /*1520*/  R2UR UR36, R7 ;  /* 0x00000000072472ca */ /* 0x000fe200000e0000 */
[----:B------:R-:W-:Y:S01]  /*1530*/  IMAD.SHL.U32 R3, R0, 0x2, RZ ;  /* 0x0000000200037824 */ /* 0x000fe200078e00ff */
[----:B------:R-:W-:Y:S01]  /*1540*/  IADD3 R12, P4, R10, UR6, RZ ;  /* 0x000000060a0c7c10 */ /* 0x000fe2000ff9e0ff */
[----:B------:R-:W-:Y:S01]  /*1550*/  ULDC UR40, c[0x0][0x238] ;  /* 0x00008e0000287ab9 */ /* 0x000fe20000000800 */
[C---:B------:R-:W-:Y:S01]  /*1560*/  SEL R20, R13.reuse, R20, !P2 ;  /* 0x000000140d147207 */ /* 0x040fe20005000000 */
[----:B------:R-:W-:Y:S01]  /*1570*/  IMAD R44, R44, UR40, RZ ;  /* 0x000000282c2c7c24 */ /* 0x000fe2000f8e02ff */
[----:B------:R-:W-:Y:S01]  /*1580*/  SEL R26, R13, R26, !P2 ;  /* 0x0000001a0d1a7207 */ /* 0x000fe20005000000 */
[----:B------:R-:W-:Y:S01]  /*1590*/  IMAD R46, R46, UR40, RZ ;  /* 0x000000282e2e7c24 */ /* 0x000fe2000f8e02ff */
[----:B------:R-:W-:Y:S01]  /*15a0*/  IADD3 R9, P0, R5, UR6, RZ ;  /* 0x0000000605097c10 */ /* 0x000fe2000ff1e0ff */
[----:B------:R-:W-:Y:S01]  /*15b0*/  IMAD R20, R20, UR13, RZ ;  /* 0x0000000d14147c24 */ /* 0x000fe2000f8e02ff */
[----:B------:R-:W-:Y:S01]  /*15c0*/  IADD3 R7, P1, R18, UR6, RZ ;  /* 0x0000000612077c10 */ /* 0x000fe2000ff3e0ff */
[----:B------:R-:W-:Y:S01]  /*15d0*/  IMAD R26, R26, UR13, RZ ;  /* 0x0000000d1a1a7c24 */ /* 0x000fe2000f8e02ff */
[----:B------:R-:W-:Y:S01]  /*15e0*/  SHF.R.S32.HI R10, RZ, 0x1f, R10 ;  /* 0x0000001fff0a7819 */ /* 0x000fe2000001140a */
[----:B------:R-:W-:Y:S01]  /*15f0*/  IMAD R48, R48, UR40, RZ ;  /* 0x0000002830307c24 */ /* 0x000fe2000f8e02ff */
[----:B------:R-:W-:Y:S01]  /*1600*/  SHF.R.S32.HI R5, RZ, 0x1f, R5 ;  /* 0x0000001fff057819 */ /* 0x000fe20000011405 */
[----:B------:R-:W-:Y:S01]  /*1610*/  IMAD R50, R50, UR40, RZ ;  /* 0x0000002832327c24 */ /* 0x000fe2000f8e02ff */
[----:B------:R-:W-:Y:S01]  /*1620*/  SEL R22, R13, R22, !P2 ;  /* 0x000000160d167207 */ /* 0x000fe20005000000 */
[----:B------:R-:W-:Y:S01]  /*1630*/  IMAD R52, R52, UR40, RZ ;  /* 0x0000002834347c24 */ /* 0x000fe2000f8e02ff */
[----:B------:R-:W-:Y:S01]  /*1640*/  R2UR UR30, R9 ;  /* 0x00000000091e72ca */ /* 0x000fe200000e0000 */
[----:B------:R-:W-:Y:S01]  /*1650*/  IMAD R54, R54, UR40, RZ ;  /* 0x0000002836367c24 */ /* 0x000fe2000f8e02ff */
[----:B------:R-:W-:Y:S01]  /*1660*/  R2UR UR28, R7 ;  /* 0x00000000071c72ca */ /* 0x000fe200000e0000 */
[----:B------:R-:W-:Y:S01]  /*1670*/  IMAD R22, R22, UR13, RZ ;  /* 0x0000000d16167c24 */ /* 0x000fe2000f8e02ff */
[----:B------:R-:W-:-:S02]  /*1680*/  IADD3.X R10, R10, UR7, RZ, P4, !PT ;  /* 0x000000070a0a7c10 */ /* 0x000fc4000a7fe4ff */
[----:B------:R-:W-:Y:S02]  /*1690*/  SEL R32, R13, R32, !P2 ;  /* 0x000000200d207207 */ /* 0x000fe40005000000 */
[----:B------:R-:W-:Y:S02]  /*16a0*/  IADD3 R11, P5, R14, UR6, RZ ;  /* 0x000000060e0b7c10 */ /* 0x000fe4000ffbe0ff */
[----:B------:R-:W-:Y:S01]  /*16b0*/  SHF.R.S32.HI R9, RZ, 0x1f, R14 ;  /* 0x0000001fff097819 */ /* 0x000fe2000001140e */
[----:B------:R-:W-:Y:S01]  /*16c0*/  IMAD R32, R32, UR13, RZ ;  /* 0x0000000d20207c24 */ /* 0x000fe2000f8e02ff */
[----:B------:R-:W-:Y:S02]  /*16d0*/  IADD3 R7, P4, R24, UR6, RZ ;  /* 0x0000000618077c10 */ /* 0x000fe4000ff9e0ff */
[----:B------:R-:W-:Y:S02]  /*16e0*/  IADD3.X R5, R5, UR7, RZ, P0, !PT ;  /* 0x0000000705057c10 */ /* 0x000fe400087fe4ff */
[----:B------:R-:W-:-:S02]  /*16f0*/  SHF.R.S32.HI R24, RZ, 0x1f, R24 ;  /* 0x0000001fff187819 */ /* 0x000fc40000011418 */
[C---:B------:R-:W-:Y:S02]  /*1700*/  SEL R28, R13.reuse, R28, !P2 ;  /* 0x0000001c0d1c7207 */ /* 0x040fe40005000000 */
[C---:B------:R-:W-:Y:S02]  /*1710*/  SEL R30, R13.reuse, R30, !P2 ;  /* 0x0000001e0d1e7207 */ /* 0x040fe40005000000 */
[C---:B------:R-:W-:Y:S01]  /*1720*/  SEL R34, R13.reuse, R34, !P2 ;  /* 0x000000220d227207 */ /* 0x040fe20005000000 */
[----:B------:R-:W-:Y:S01]  /*1730*/  IMAD R28, R28, UR13, RZ ;  /* 0x0000000d1c1c7c24 */ /* 0x000fe2000f8e02ff */
[C---:B------:R-:W-:Y:S01]  /*1740*/  SEL R36, R13.reuse, R36, !P2 ;  /* 0x000000240d247207 */ /* 0x040fe20005000000 */
[----:B------:R-:W-:Y:S01]  /*1750*/  IMAD R30, R30, UR13, RZ ;  /* 0x0000000d1e1e7c24 */ /* 0x000fe2000f8e02ff */
[----:B------:R-:W-:Y:S01]  /*1760*/  R2UR UR34, R12 ;  /* 0x000000000c2272ca */ /* 0x000fe200000e0000 */
[----:B------:R-:W-:Y:S01]  /*1770*/  IMAD R34, R34, UR13, RZ ;  /* 0x0000000d22227c24 */ /* 0x000fe2000f8e02ff */
[----:B------:R-:W-:Y:S01]  /*1780*/  SEL R13, R13, R38, !P2 ;  /* 0x000000260d0d7207 */ /* 0x000fe20005000000 */
[----:B------:R-:W-:Y:S01]  /*1790*/  IMAD R36, R36, UR13, RZ ;  /* 0x0000000d24247c24 */ /* 0x000fe2000f8e02ff */
[----:B------:R-:W-:-:S02]  /*17a0*/  SHF.R.S32.HI R12, RZ, 0x1f, R6 ;  /* 0x0000001fff0c7819 */ /* 0x000fc40000011406 */
[----:B------:R-:W-:Y:S01]  /*17b0*/  IADD3.X R9, R9, UR7, RZ, P5, !PT ;  /* 0x0000000709097c10 */ /* 0x000fe2000affe4ff */
[----:B------:R-:W-:Y:S01]  /*17c0*/  IMAD R13, R13, UR13, RZ ;  /* 0x0000000d0d0d7c24 */ /* 0x000fe2000f8e02ff */
[----:B------:R-:W-:Y:S02]  /*17d0*/  R2UR UR22, R7 ;  /* 0x00000000071672ca */ /* 0x000fe400000e0000 */
[----:B------:R-:W-:Y:S02]  /*17e0*/  R2UR UR31, R5 ;  /* 0x00000000051f72ca */ /* 0x000fe400000e0000 */
[----:B------:R-:W-:Y:S02]  /*17f0*/  IADD3 R14, P2, R20, UR6, RZ ;  /* 0x00000006140e7c10 */ /* 0x000fe4000ff5e0ff */
[----:B------:R-:W-:Y:S02]  /*1800*/  IADD3 R6, P5, R26, UR6, RZ ;  /* 0x000000061a067c10 */ /* 0x000fe4000ffbe0ff */
[----:B------:R-:W-:-:S02]  /*1810*/  SHF.R.S32.HI R7, RZ, 0x1f, R20 ;  /* 0x0000001fff077819 */ /* 0x000fc40000011414 */
[----:B------:R-:W-:Y:S02]  /*1820*/  IADD3.X R5, R24, UR7, RZ, P4, !PT ;  /* 0x0000000718057c10 */ /* 0x000fe4000a7fe4ff */
[----:B------:R-:W-:Y:S02]  /*1830*/  R2UR UR32, R11 ;  /* 0x000000000b2072ca */ /* 0x000fe400000e0000 */
[----:B------:R-:W-:Y:S02]  /*1840*/  SHF.R.S32.HI R11, RZ, 0x1f, R8 ;  /* 0x0000001fff0b7819 */ /* 0x000fe40000011408 */
[----:B------:R-:W-:Y:S02]  /*1850*/  IADD3.X R12, R12, UR7, RZ, P3, !PT ;  /* 0x000000070c0c7c10 */ /* 0x000fe40009ffe4ff */
[----:B------:R-:W-:Y:S02]  /*1860*/  IADD3 R8, P3, R22, UR6, RZ ;  /* 0x0000000616087c10 */ /* 0x000fe4000ff7e0ff */
[----:B------:R-:W-:-:S02]  /*1870*/  R2UR UR20, R6 ;  /* 0x00000000061472ca */ /* 0x000fc400000e0000 */
[----:B------:R-:W-:Y:S02]  /*1880*/  IADD3.X R7, R7, UR7, RZ, P2, !PT ;  /* 0x0000000707077c10 */ /* 0x000fe400097fe4ff */
[----:B------:R-:W-:Y:S02]  /*1890*/  R2UR UR23, R5 ;  /* 0x00000000051772ca */ /* 0x000fe400000e0000 */
[----:B------:R-:W-:Y:S02]  /*18a0*/  SHF.R.S32.HI R6, RZ, 0x1f, R22 ;  /* 0x0000001fff067819 */ /* 0x000fe40000011416 */
[----:B------:R-:W-:Y:S02]  /*18b0*/  IADD3 R15, P2, R32, UR6, RZ ;  /* 0x00000006200f7c10 */ /* 0x000fe4000ff5e0ff */
[----:B------:R-:W-:Y:S02]  /*18c0*/  SHF.R.S32.HI R5, RZ, 0x1f, R32 ;  /* 0x0000001fff057819 */ /* 0x000fe40000011420 */
[----:B------:R-:W-:-:S02]  /*18d0*/  R2UR UR24, R8 ;  /* 0x00000000081872ca */ /* 0x000fc400000e0000 */
[----:B------:R-:W-:Y:S02]  /*18e0*/  SHF.R.S32.HI R8, RZ, 0x1f, R18 ;  /* 0x0000001fff087819 */ /* 0x000fe40000011412 */
[----:B------:R-:W-:Y:S02]  /*18f0*/  IADD3.X R6, R6, UR7, RZ, P3, !PT ;  /* 0x0000000706067c10 */ /* 0x000fe40009ffe4ff */
[----:B------:R-:W-:Y:S02]  /*1900*/  IADD3.X R5, R5, UR7, RZ, P2, !PT ;  /* 0x0000000705057c10 */ /* 0x000fe400097fe4ff */
[----:B------:R-:W-:Y:S02]  /*1910*/  R2UR UR26, R14 ;  /* 0x000000000e1a72ca */ /* 0x000fe400000e0000 */
[----:B------:R-:W-:Y:S02]  /*1920*/  IADD3.X R8, R8, UR7, RZ, P1, !PT ;  /* 0x0000000708087c10 */ /* 0x000fe40008ffe4ff */
[----:B------:R-:W-:-:S02]  /*1930*/  R2UR UR27, R7 ;  /* 0x00000000071b72ca */ /* 0x000fc400000e0000 */
[----:B------:R-:W-:Y:S02]  /*1940*/  R2UR UR25, R6 ;  /* 0x00000000061972ca */ /* 0x000fe400000e0000 */
[----:B------:R-:W-:Y:S02]  /*1950*/  R2UR UR15, R5 ;  /* 0x00000000050f72ca */ /* 0x000fe400000e0000 */
[----:B------:R-:W-:Y:S02]  /*1960*/  IADD3 R18, P0, R28, UR6, RZ ;  /* 0x000000061c127c10 */ /* 0x000fe4000ff1e0ff */
[----:B------:R-:W-:Y:S02]  /*1970*/  IADD3 R17, P1, R30, UR6, RZ ;  /* 0x000000061e117c10 */ /* 0x000fe4000ff3e0ff */
[----:B------:R-:W-:Y:S02]  /*1980*/  IADD3 R14, P3, R34, UR6, RZ ;  /* 0x00000006220e7c10 */ /* 0x000fe4000ff7e0ff */
[----:B------:R-:W-:-:S02]  /*1990*/  SHF.R.S32.HI R7, RZ, 0x1f, R28 ;  /* 0x0000001fff077819 */ /* 0x000fc4000001141c */
[----:B------:R-:W-:Y:S02]  /*19a0*/  SHF.R.S32.HI R6, RZ, 0x1f, R30 ;  /* 0x0000001fff067819 */ /* 0x000fe4000001141e */
[----:B------:R-:W-:Y:S02]  /*19b0*/  SHF.R.S32.HI R5, RZ, 0x1f, R34 ;  /* 0x0000001fff057819 */ /* 0x000fe40000011422 */
[----:B------:R-:W-:Y:S02]  /*19c0*/  R2UR UR16, R17 ;  /* 0x00000000111072ca */ /* 0x000fe400000e0000 */
[----:B------:R-:W-:Y:S02]  /*19d0*/  IADD3.X R7, R7, UR7, RZ, P0, !PT ;  /* 0x0000000707077c10 */ /* 0x000fe400087fe4ff */
[----:B------:R-:W-:Y:S02]  /*19e0*/  IADD3.X R6, R6, UR7, RZ, P1, !PT ;  /* 0x0000000706067c10 */ /* 0x000fe40008ffe4ff */
[----:B------:R-:W-:-:S02]  /*19f0*/  IADD3.X R5, R5, UR7, RZ, P3, !PT ;  /* 0x0000000705057c10 */ /* 0x000fc40009ffe4ff */
[----:B------:R-:W-:Y:S01]  /*1a00*/  IADD3 R17, P0, R4, UR10, RZ ;  /* 0x0000000a04117c10 */ /* 0x000fe2000ff1e0ff */
[----:B------:R-:W-:Y:S01]  /*1a10*/  USHF.L.U32 UR10, UR40, 0x6, URZ ;  /* 0x00000006280a7899 */ /* 0x000fe2000800063f */
[----:B------:R-:W-:Y:S02]  /*1a20*/  LOP3.LUT R23, R16, 0x30, R3, 0x48, !PT ;  /* 0x0000003010177812 */ /* 0x000fe400078e4803 */
[----:B------:R-:W-:Y:S02]  /*1a30*/  SGXT R21, R21, 0x1 ;  /* 0x000000011515781a */ /* 0x000fe40000000200 */
[----:B------:R-:W-:Y:S01]  /*1a40*/  R2UR UR29, R8 ;  /* 0x00000000081d72ca */ /* 0x000fe200000e0000 */
[----:B------:R-:W-:Y:S01]  /*1a50*/  IMAD.IADD R23, R23, 0x1, R42 ;  /* 0x0000000117177824 */ /* 0x000fe200078e022a */
[----:B------:R-:W-:Y:S02]  /*1a60*/  LOP3.LUT R31, R0, 0x3f, RZ, 0xc0, !PT ;  /* 0x0000003f001f7812 */ /* 0x000fe400078ec0ff */
[----:B------:R-:W-:-:S02]  /*1a70*/  R2UR UR14, R15 ;  /* 0x000000000f0e72ca */ /* 0x000fc400000e0000 */
[----:B------:R-:W-:Y:S02]  /*1a80*/  R2UR UR12, R14 ;  /* 0x000000000e0c72ca */ /* 0x000fe400000e0000 */
[----:B------:R-:W-:Y:S02]  /*1a90*/  R2UR UR39, R12 ;  /* 0x000000000c2772ca */ /* 0x000fe400000e0000 */
[----:B------:R-:W-:Y:S02]  /*1aa0*/  SHF.R.S32.HI R8, RZ, 0x1f, R26 ;  /* 0x0000001fff087819 */ /* 0x000fe4000001141a */
[----:B------:R-:W-:Y:S02]  /*1ab0*/  R2UR UR19, R7 ;  /* 0x00000000071372ca */ /* 0x000fe400000e0000 */
[----:B------:R-:W-:Y:S02]  /*1ac0*/  R2UR UR17, R6 ;  /* 0x00000000061172ca */ /* 0x000fe400000e0000 */
[----:B------:R-:W-:-:S02]  /*1ad0*/  R2UR UR13, R5 ;  /* 0x00000000050d72ca */ /* 0x000fc400000e0000 */
[----:B------:R-:W-:Y:S01]  /*1ae0*/  LEA.HI.X.SX32 R25, R4, UR11, 0x1, P0 ;  /* 0x0000000b04197c11 */ /* 0x000fe200080f0eff */
[----:B------:R-:W-:Y:S01]  /*1af0*/  ULDC UR11, c[0x0][0x23c] ;  /* 0x00008f00000b7ab9 */ /* 0x000fe20000000800 */
[----:B------:R-:W-:Y:S01]  /*1b00*/  LOP3.LUT R21, R40, 0x88, R21, 0xf8, !PT ;  /* 0x0000008828157812 */ /* 0x000fe200078ef815 */
[----:B------:R-:W-:Y:S01]  /*1b10*/  IMAD R31, R31, UR11, RZ ;  /* 0x0000000b1f1f7c24 */ /* 0x000fe2000f8e02ff */
[----:B------:R-:W-:Y:S02]  /*1b20*/  SHF.R.S32.HI R29, RZ, 0x1f, R36 ;  /* 0x0000001fff1d7819 */ /* 0x000fe40000011424 */
[----:B------:R-:W-:Y:S02]  /*1b30*/  IADD3 R26, P1, R36, UR6, RZ ;  /* 0x00000006241a7c10 */ /* 0x000fe4000ff3e0ff */
[----:B------:R-:W-:Y:S01]  /*1b40*/  IADD3 R24, P2, R13, UR6, RZ ;  /* 0x000000060d187c10 */ /* 0x000fe2000ff5e0ff */
[----:B------:R-:W-:Y:S01]  /*1b50*/  USHF.R.S32.HI UR6, URZ, 0x1f, UR4 ;  /* 0x0000001f3f067899 */ /* 0x000fe20008011404 */
[----:B------:R-:W-:-:S02]  /*1b60*/  IADD3.X R11, R11, UR7, RZ, P6, !PT ;  /* 0x000000070b0b7c10 */ /* 0x000fc4000b7fe4ff */
[----:B------:R-:W-:Y:S01]  /*1b70*/  IADD3.X R8, R8, UR7, RZ, P5, !PT ;  /* 0x0000000708087c10 */ /* 0x000fe2000affe4ff */
[----:B------:R-:W-:Y:S01]  /*1b80*/  ULEA.HI UR6, UR6, UR4, URZ, 0x6 ;  /* 0x0000000406067291 */ /* 0x000fe2000f8f303f */
[C---:B------:R-:W-:Y:S02]  /*1b90*/  LOP3.LUT R30, R56.reuse, 0x8, RZ, 0xfc, !PT ;  /* 0x00000008381e7812 */ /* 0x040fe400078efcff */
[C---:B------:R-:W-:Y:S01]  /*1ba0*/  LOP3.LUT R32, R56.reuse, 0xc, RZ, 0xfc, !PT ;  /* 0x0000000c38207812 */ /* 0x040fe200078efcff */
[----:B------:R-:W-:Y:S01]  /*1bb0*/  USHF.R.S32.HI UR6, URZ, 0x6, UR6 ;  /* 0x000000063f067899 */ /* 0x000fe20008011406 */
[----:B------:R-:W-:Y:S01]  /*1bc0*/  LOP3.LUT R34, R56, 0x10, RZ, 0xfc, !PT ;  /* 0x0000001038227812 */ /* 0x000fe200078efcff */
[----:B------:R-:W-:Y:S01]  /*1bd0*/  IMAD R30, R30, UR40, RZ ;  /* 0x000000281e1e7c24 */ /* 0x000fe2000f8e02ff */
        /* <DEDUP_REMOVED lines=10> */
[----:B------:R-:W-:Y:S01]  /*1c80*/  LEA.HI R20, R0, 0x3c, RZ, 0x1c ;  /* 0x0000003c00147811 */ /* 0x000fe200078fe0ff */
[----:B------:R-:W-:Y:S01]  /*1c90*/  IMAD R42, R42, UR40, RZ ;  /* 0x000000282a2a7c24 */ /* 0x000fe2000f8e02ff */
[----:B------:R-:W-:Y:S01]  /*1ca0*/  SHF.R.S32.HI R27, RZ, 0x1f, R13 ;  /* 0x0000001fff1b7819 */ /* 0x000fe2000001140d */
[----:B------:R-:W-:Y:S01]  /*1cb0*/  IMAD R56, R56, UR40, RZ ;  /* 0x0000002838387c24 */ /* 0x000fe2000f8e02ff */
[----:B------:R-:W-:Y:S01]  /*1cc0*/  R2UR UR18, R18 ;  /* 0x00000000121272ca */ /* 0x000fe200000e0000 */
[----:B------:R-:W-:Y:S01]  /*1cd0*/  IMAD R22, R22, UR40, RZ ;  /* 0x0000002816167c24 */ /* 0x000fe2000f8e02ff */
[----:B------:R-:W-:Y:S01]  /*1ce0*/  R2UR UR37, R11 ;  /* 0x000000000b2572ca */ /* 0x000fe200000e0000 */
[----:B------:R-:W-:Y:S01]  /*1cf0*/  IMAD R20, R20, UR40, RZ ;  /* 0x0000002814147c24 */ /* 0x000fe2000f8e02ff */
[----:B------:R-:W-:-:S02]  /*1d00*/  R2UR UR35, R10 ;  /* 0x000000000a2372ca */ /* 0x000fc400000e0000 */
[----:B------:R-:W-:Y:S02]  /*1d10*/  CS2R R10, SRZ ;  /* 0x00000000000a7805 */ /* 0x000fe4000001ff00 */
[----:B------:R-:W-:Y:S01]  /*1d20*/  R2UR UR33, R9 ;  /* 0x00000000092172ca */ /* 0x000fe200000e0000 */
[----:B------:R-:W-:Y:S01]  /*1d30*/  ULDC UR4, c[0x0][0x230] ;  /* 0x00008c0000047ab9 */ /* 0x000fe20000000800 */
[----:B------:R-:W-:Y:S02]  /*1d40*/  R2UR UR21, R8 ;  /* 0x00000000081572ca */ /* 0x000fe400000e0000 */
[----:B------:R-:W-:Y:S02]  /*1d50*/  CS2R R8, SRZ ;  /* 0x0000000000087805 */ /* 0x000fe4000001ff00 */
[----:B------:R-:W-:Y:S02]  /*1d60*/  SHF.R.S32.HI R18, RZ, 0x1f, R31 ;  /* 0x0000001fff127819 */ /* 0x000fe4000001141f */
[----:B------:R-:W-:-:S02]  /*1d70*/  LOP3.LUT R28, R21, 0x8, RZ, 0x3c, !PT ;  /* 0x00000008151c7812 */ /* 0x000fc400078e3cff */
[----:B------:R-:W-:Y:S02]  /*1d80*/  IADD3.X R29, R29, UR7, RZ, P1, !PT ;  /* 0x000000071d1d7c10 */ /* 0x000fe40008ffe4ff */
[----:B------:R-:W-:Y:S01]  /*1d90*/  IADD3.X R27, R27, UR7, RZ, P2, !PT ;  /* 0x000000071b1b7c10 */ /* 0x000fe200097fe4ff */
[----:B------:R-:W-:-:S12]  /*1da0*/  USHF.L.U32 UR7, UR11, 0x6, URZ ;  /* 0x000000060b077899 */ /* 0x000fd8000800063f */
.L_x_1:
[----:B------:R-:W-:Y:S02]  /*1db0*/  SHF.R.U32.HI R43, RZ, 0x4, R0 ;  /* 0x00000004ff2b7819 */ /* 0x000fe40000011600 */
[----:B------:R-:W-:Y:S02]  /*1dc0*/  LEA.HI R7, R0, 0x3c, RZ, 0x1c ;  /* 0x0000003c00077811 */ /* 0x000fe400078fe0ff */
[----:B------:R-:W-:Y:S02]  /*1dd0*/  SGXT.U32 R43, R43, 0x2 ;  /* 0x000000022b2b781a */ /* 0x000fe40000000000 */
[----:B------:R-:W-:Y:S02]  /*1de0*/  PRMT R60, RZ, 0x7610, R60 ;  /* 0x00007610ff3c7816 */ /* 0x000fe4000000003c */
[C---:B------:R-:W-:Y:S02]  /*1df0*/  LOP3.LUT R4, R43.reuse, 0x4, RZ, 0xfc, !PT ;  /* 0x000000042b047812 */ /* 0x040fe400078efcff */
[----:B------:R-:W-:-:S02]  /*1e00*/  LOP3.LUT R6, R43, 0xc, RZ, 0xfc, !PT ;  /* 0x0000000c2b067812 */ /* 0x000fc400078efcff */
[----:B------:R-:W-:Y:S02]  /*1e10*/  ISETP.GE.AND P5, PT, R4, UR4, PT ;  /* 0x0000000404007c0c */ /* 0x000fe4000bfa6270 */
[C---:B------:R-:W-:Y:S02]  /*1e20*/  LOP3.LUT R5, R43.reuse, 0x8, RZ, 0xfc, !PT ;  /* 0x000000082b057812 */ /* 0x040fe400078efcff */
[----:B------:R-:W-:Y:S02]  /*1e30*/  IADD3 R4, P2, R22, R17, RZ ;  /* 0x0000001116047210 */ /* 0x000fe40007f5e0ff */
[----:B------:R-:W-:Y:S02]  /*1e40*/  ISETP.GE.AND P1, PT, R6, UR4, PT ;  /* 0x0000000406007c0c */ /* 0x000fe4000bf26270 */
[----:B------:R-:W-:Y:S02]  /*1e50*/  LOP3.LUT R6, R43, 0x10, RZ, 0xfc, !PT ;  /* 0x000000102b067812 */ /* 0x000fe400078efcff */
[----:B------:R-:W-:-:S02]  /*1e60*/  ISETP.GE.AND P3, PT, R5, UR4, PT ;  /* 0x0000000405007c0c */ /* 0x000fc4000bf66270 */
[----:B------:R-:W-:Y:S02]  /*1e70*/  LEA.HI.X.SX32 R5, R22, R25, 0x1, P2 ;  /* 0x0000001916057211 */ /* 0x000fe400010f0eff */
[----:B------:R-:W-:Y:S02]  /*1e80*/  ISETP.GE.AND P0, PT, R7, UR4, PT ;  /* 0x0000000407007c0c */ /* 0x000fe4000bf06270 */
[C---:B------:R-:W-:Y:S01]  /*1e90*/  LOP3.LUT R7, R43.reuse, 0x14, RZ, 0xfc, !PT ;  /* 0x000000142b077812 */ /* 0x040fe200078efcff */
[----:B------:R0:W2:Y:S01]  /*1ea0*/  @!P5 LDG.E.U8 R60, desc[UR8][R4.64] ;  /* 0x00000008043cd981 */ /* 0x0000a2000c1e1100 */
[----:B------:R-:W-:Y:S02]  /*1eb0*/  ISETP.GE.AND P2, PT, R6, UR4, PT ;  /* 0x0000000406007c0c */ /* 0x000fe4000bf46270 */
[----:B------:R-:W-:Y:S02]  /*1ec0*/  IADD3 R6, P6, R30, R17, RZ ;  /* 0x000000111e067210 */ /* 0x000fe40007fde0ff */
[----:B------:R-:W-:-:S02]  /*1ed0*/  LOP3.LUT R13, R43, 0x18, RZ, 0xfc, !PT ;  /* 0x000000182b0d7812 */ /* 0x000fc400078efcff */
[----:B------:R-:W-:Y:S02]  /*1ee0*/  ISETP.GE.AND P4, PT, R7, UR4, PT ;  /* 0x0000000407007c0c */ /* 0x000fe4000bf86270 */
[----:B------:R-:W-:Y:S02]  /*1ef0*/  IADD3 R12, P5, R32, R17, RZ ;  /* 0x00000011200c7210 */ /* 0x000fe40007fbe0ff */
[----:B------:R-:W-:Y:S02]  /*1f00*/  PRMT R33, RZ, 0x7610, R33 ;  /* 0x00007610ff217816 */ /* 0x000fe40000000021 */
[-C--:B------:R-:W-:Y:S02]  /*1f10*/  LEA.HI.X.SX32 R7, R30, R25.reuse, 0x1, P6 ;  /* 0x000000191e077211 */ /* 0x080fe400030f0eff */
[----:B------:R-:W-:Y:S02]  /*1f20*/  ISETP.GE.AND P6, PT, R13, UR4, PT ;  /* 0x000000040d007c0c */ /* 0x000fe4000bfc6270 */
[----:B------:R-:W-:Y:S01]  /*1f30*/  PRMT R35, RZ, 0x7610, R35 ;  /* 0x00007610ff237816 */ /* 0x000fe20000000023 */
[----:B------:R1:W3:Y:S01]  /*1f40*/  @!P3 LDG.E.U8 R33, desc[UR8][R6.64] ;  /* 0x000000080621b981 */ /* 0x0002e2000c1e1100 */
[----:B------:R-:W-:-:S02]  /*1f50*/  LEA.HI.X.SX32 R13, R32, R25, 0x1, P5 ;  /* 0x00000019200d7211 */ /* 0x000fc400028f0eff */
[C---:B------:R-:W-:Y:S02]  /*1f60*/  IADD3 R14, P5, R34.reuse, R17, RZ ;  /* 0x00000011220e7210 */ /* 0x040fe40007fbe0ff */
[C---:B0-----:R-:W-:Y:S01]  /*1f70*/  LOP3.LUT R4, R43.reuse, 0x1c, RZ, 0xfc, !PT ;  /* 0x0000001c2b047812 */ /* 0x041fe200078efcff */
[----:B------:R0:W4:Y:S01]  /*1f80*/  @!P1 LDG.E.U8 R35, desc[UR8][R12.64] ;  /* 0x000000080c239981 */ /* 0x000122000c1e1100 */
[----:B------:R-:W-:Y:S02]  /*1f90*/  ISETP.GE.AND P3, PT, R43, UR4, PT ;  /* 0x000000042b007c0c */ /* 0x000fe4000bf66270 */
[----:B------:R-:W-:Y:S02]  /*1fa0*/  LEA.HI.X.SX32 R15, R34, R25, 0x1, P5 ;  /* 0x00000019220f7211 */ /* 0x000fe400028f0eff */
[----:B------:R-:W-:Y:S02]  /*1fb0*/  ISETP.GE.AND P1, PT, R4, UR4, PT ;  /* 0x0000000404007c0c */ /* 0x000fe4000bf26270 */
[----:B------:R-:W-:-:S02]  /*1fc0*/  IADD3 R4, P5, R56, R17, RZ ;  /* 0x0000001138047210 */ /* 0x000fc40007fbe0ff */
[----:B------:R-:W-:Y:S02]  /*1fd0*/  PRMT R62, RZ, 0x7610, R62 ;  /* 0x00007610ff3e7816 */ /* 0x000fe4000000003e */
[----:B------:R-:W-:Y:S02]  /*1fe0*/  LEA.HI.X.SX32 R5, R56, R25, 0x1, P5 ;  /* 0x0000001938057211 */ /* 0x000fe400028f0eff */
[----:B------:R-:W-:Y:S02]  /*1ff0*/  PRMT R64, RZ, 0x7610, R64 ;  /* 0x00007610ff407816 */ /* 0x000fe40000000040 */
[C---:B------:R-:W-:Y:S01]  /*2000*/  IADD3 R58, P5, R36.reuse, R17, RZ ;  /* 0x00000011243a7210 */ /* 0x040fe20007fbe0ff */
[----:B------:R-:W5:Y:S01]  /*2010*/  @!P3 LDG.E.U8 R62, desc[UR8][R4.64] ;  /* 0x00000008043eb981 */ /* 0x000f62000c1e1100 */
[C---:B-1----:R-:W-:Y:S02]  /*2020*/  LOP3.LUT R6, R43.reuse, 0x24, RZ, 0xfc, !PT ;  /* 0x000000242b067812 */ /* 0x042fe400078efcff */
[----:B------:R-:W-:Y:S01]  /*2030*/  LOP3.LUT R37, R43, 0x20, RZ, 0xfc, !PT ;  /* 0x000000202b257812 */ /* 0x000fe200078efcff */
[----:B------:R1:W3:Y:S01]  /*2040*/  @!P2 LDG.E.U8 R64, desc[UR8][R14.64] ;  /* 0x000000080e40a981 */ /* 0x0002e2000c1e1100 */
[----:B------:R-:W-:-:S02]  /*2050*/  LEA.HI.X.SX32 R59, R36, R25, 0x1, P5 ;  /* 0x00000019243b7211 */ /* 0x000fc400028f0eff */
[----:B------:R-:W-:Y:S02]  /*2060*/  PRMT R66, RZ, 0x7610, R66 ;  /* 0x00007610ff427816 */ /* 0x000fe40000000042 */
[----:B------:R-:W-:Y:S02]  /*2070*/  ISETP.GE.AND P3, PT, R6, UR4, PT ;  /* 0x0000000406007c0c */ /* 0x000fe4000bf66270 */
[----:B------:R-:W-:Y:S02]  /*2080*/  IADD3 R6, P5, R38, R17, RZ ;  /* 0x0000001126067210 */ /* 0x000fe40007fbe0ff */
[----:B------:R-:W-:Y:S01]  /*2090*/  ISETP.GE.AND P2, PT, R37, UR4, PT ;  /* 0x0000000425007c0c */ /* 0x000fe2000bf46270 */
[----:B------:R-:W4:Y:S01]  /*20a0*/  @!P4 LDG.E.U8 R66, desc[UR8][R58.64] ;  /* 0x000000083a42c981 */ /* 0x000f22000c1e1100 */
[----:B0-----:R-:W-:Y:S02]  /*20b0*/  LOP3.LUT R12, R43, 0x28, RZ, 0xfc, !PT ;  /* 0x000000282b0c7812 */ /* 0x001fe400078efcff */
[----:B------:R-:W-:-:S02]  /*20c0*/  PRMT R37, RZ, 0x7610, R37 ;  /* 0x00007610ff257816 */ /* 0x000fc40000000025 */
[----:B------:R-:W-:Y:S02]  /*20d0*/  LEA.HI.X.SX32 R7, R38, R25, 0x1, P5 ;  /* 0x0000001926077211 */ /* 0x000fe400028f0eff */
[----:B------:R-:W-:Y:S02]  /*20e0*/  ISETP.GE.AND P4, PT, R12, UR4, PT ;  /* 0x000000040c007c0c */ /* 0x000fe4000bf86270 */
[----:B------:R-:W-:Y:S01]  /*20f0*/  LOP3.LUT R13, R43, 0x2c, RZ, 0xfc, !PT ;  /* 0x0000002c2b0d7812 */ /* 0x000fe200078efcff */
[----:B------:R0:W4:Y:S01]  /*2100*/  @!P6 LDG.E.U8 R37, desc[UR8][R6.64] ;  /* 0x000000080625e981 */ /* 0x000122000c1e1100 */
[C---:B------:R-:W-:Y:S02]  /*2110*/  IADD3 R12, P5, R40.reuse, R17, RZ ;  /* 0x00000011280c7210 */ /* 0x040fe40007fbe0ff */
[----:B------:R-:W-:Y:S02]  /*2120*/  ISETP.GE.AND P6, PT, R13, UR4, PT ;  /* 0x000000040d007c0c */ /* 0x000fe4000bfc6270 */
[----:B------:R-:W-:-:S02]  /*2130*/  LEA.HI.X.SX32 R13, R40, R25, 0x1, P5 ;  /* 0x00000019280d7211 */ /* 0x000fc400028f0eff */
[C---:B-1----:R-:W-:Y:S02]  /*2140*/  IADD3 R14, P5, R42.reuse, R17, RZ ;  /* 0x000000112a0e7210 */ /* 0x042fe40007fbe0ff */
[----:B------:R-:W-:Y:S02]  /*2150*/  PRMT R39, RZ, 0x7610, R39 ;  /* 0x00007610ff277816 */ /* 0x000fe40000000027 */
[----:B------:R-:W-:Y:S02]  /*2160*/  PRMT R68, RZ, 0x7610, R68 ;  /* 0x00007610ff447816 */ /* 0x000fe40000000044 */
[----:B------:R-:W-:Y:S02]  /*2170*/  LOP3.LUT R4, R43, 0x30, RZ, 0xfc, !PT ;  /* 0x000000302b047812 */ /* 0x000fe400078efcff */
[----:B------:R-:W-:Y:S01]  /*2180*/  LEA.HI.X.SX32 R15, R42, R25, 0x1, P5 ;  /* 0x000000192a0f7211 */ /* 0x000fe200028f0eff */
[----:B------:R1:W4:Y:S01]  /*2190*/  @!P1 LDG.E.U8 R39, desc[UR8][R12.64] ;  /* 0x000000080c279981 */ /* 0x000322000c1e1100 */
[----:B------:R-:W-:-:S02]  /*21a0*/  ISETP.GE.AND P1, PT, R4, UR4, PT ;  /* 0x0000000404007c0c */ /* 0x000fc4000bf26270 */
[-C--:B------:R-:W-:Y:S01]  /*21b0*/  IADD3 R4, P5, R44, R17.reuse, RZ ;  /* 0x000000112c047210 */ /* 0x080fe20007fbe0ff */
[----:B------:R1:W4:Y:S01]  /*21c0*/  @!P2 LDG.E.U8 R68, desc[UR8][R14.64] ;  /* 0x000000080e44a981 */ /* 0x000322000c1e1100 */
[----:B0-----:R-:W-:Y:S02]  /*21d0*/  LOP3.LUT R7, R43, 0x34, RZ, 0xfc, !PT ;  /* 0x000000342b077812 */ /* 0x001fe400078efcff */
[----:B------:R-:W-:Y:S02]  /*21e0*/  IADD3 R6, P2, R46, R17, RZ ;  /* 0x000000112e067210 */ /* 0x000fe40007f5e0ff */
[-C--:B------:R-:W-:Y:S02]  /*21f0*/  LEA.HI.X.SX32 R5, R44, R25.reuse, 0x1, P5 ;  /* 0x000000192c057211 */ /* 0x080fe400028f0eff */
[----:B------:R-:W-:Y:S02]  /*2200*/  ISETP.GE.AND P5, PT, R7, UR4, PT ;  /* 0x0000000407007c0c */ /* 0x000fe4000bfa6270 */
[----:B------:R-:W-:-:S02]  /*2210*/  LEA.HI.X.SX32 R7, R46, R25, 0x1, P2 ;  /* 0x000000192e077211 */ /* 0x000fc400010f0eff */
[C---:B-1----:R-:W-:Y:S02]  /*2220*/  IADD3 R12, P2, R50.reuse, R17, RZ ;  /* 0x00000011320c7210 */ /* 0x042fe40007f5e0ff */
[----:B------:R-:W-:Y:S02]  /*2230*/  PRMT R70, RZ, 0x7610, R70 ;  /* 0x00007610ff467816 */ /* 0x000fe40000000046 */
[----:B------:R-:W-:Y:S02]  /*2240*/  PRMT R72, RZ, 0x7610, R72 ;  /* 0x00007610ff487816 */ /* 0x000fe40000000048 */
[----:B------:R-:W-:Y:S02]  /*2250*/  LEA.HI.X.SX32 R13, R50, R25, 0x1, P2 ;  /* 0x00000019320d7211 */ /* 0x000fe400010f0eff */
[----:B------:R-:W-:Y:S01]  /*2260*/  LOP3.LUT R43, R43, 0x38, RZ, 0xfc, !PT ;  /* 0x000000382b2b7812 */ /* 0x000fe200078efcff */
[----:B------:R0:W4:Y:S01]  /*2270*/  @!P3 LDG.E.U8 R70, desc[UR8][R4.64] ;  /* 0x000000080446b981 */ /* 0x000122000c1e1100 */
[----:B------:R-:W-:-:S02]  /*2280*/  PRMT R41, RZ, 0x7610, R41 ;  /* 0x00007610ff297816 */ /* 0x000fc40000000029 */
[----:B------:R-:W-:Y:S01]  /*2290*/  IADD3 R14, P3, R52, R17, RZ ;  /* 0x00000011340e7210 */ /* 0x000fe20007f7e0ff */
[----:B------:R-:W4:Y:S01]  /*22a0*/  @!P1 LDG.E.U8 R72, desc[UR8][R12.64] ;  /* 0x000000080c489981 */ /* 0x000f22000c1e1100 */
[----:B------:R-:W-:-:S03]  /*22b0*/  ISETP.GE.AND P2, PT, R43, UR4, PT ;  /* 0x000000042b007c0c */ /* 0x000fc6000bf46270 */
[----:B------:R1:W4:Y:S01]  /*22c0*/  @!P4 LDG.E.U8 R41, desc[UR8][R6.64] ;  /* 0x000000080629c981 */ /* 0x000322000c1e1100 */
[----:B0-----:R-:W-:Y:S02]  /*22d0*/  IADD3 R4, P1, R48, R17, RZ ;  /* 0x0000001130047210 */ /* 0x001fe40007f3e0ff */
[-C--:B------:R-:W-:Y:S02]  /*22e0*/  LEA.HI.X.SX32 R15, R52, R25.reuse, 0x1, P3 ;  /* 0x00000019340f7211 */ /* 0x080fe400018f0eff */
[----:B------:R-:W-:Y:S02]  /*22f0*/  LEA.HI.X.SX32 R5, R48, R25, 0x1, P1 ;  /* 0x0000001930057211 */ /* 0x000fe400008f0eff */
[-C--:B------:R-:W-:Y:S02]  /*2300*/  IADD3 R58, P1, R20, R17.reuse, RZ ;  /* 0x00000011143a7210 */ /* 0x080fe40007f3e0ff */
[----:B-1----:R-:W-:Y:S02]  /*2310*/  IADD3 R6, P3, R54, R17, RZ ;  /* 0x0000001136067210 */ /* 0x002fe40007f7e0ff */
[----:B------:R-:W-:-:S02]  /*2320*/  PRMT R74, RZ, 0x7610, R74 ;  /* 0x00007610ff4a7816 */ /* 0x000fc4000000004a */
[----:B------:R-:W-:Y:S02]  /*2330*/  PRMT R43, RZ, 0x7610, R43 ;  /* 0x00007610ff2b7816 */ /* 0x000fe4000000002b */
[----:B------:R-:W-:Y:S02]  /*2340*/  PRMT R45, RZ, 0x7610, R45 ;  /* 0x00007610ff2d7816 */ /* 0x000fe4000000002d */
[----:B------:R-:W-:Y:S01]  /*2350*/  PRMT R47, RZ, 0x7610, R47 ;  /* 0x00007610ff2f7816 */ /* 0x000fe2000000002f */
[----:B------:R0:W4:Y:S01]  /*2360*/  @!P5 LDG.E.U8 R74, desc[UR8][R14.64] ;  /* 0x000000080e4ad981 */ /* 0x000122000c1e1100 */
[-C--:B------:R-:W-:Y:S02]  /*2370*/  LEA.HI.X.SX32 R7, R54, R25.reuse, 0x1, P3 ;  /* 0x0000001936077211 */ /* 0x080fe400018f0eff */
[----:B------:R-:W-:Y:S01]  /*2380*/  LEA.HI.X.SX32 R59, R20, R25, 0x1, P1 ;  /* 0x00000019143b7211 */ /* 0x000fe200008f0eff */
[----:B------:R1:W4:Y:S04]  /*2390*/  @!P6 LDG.E.U8 R43, desc[UR8][R4.64] ;  /* 0x00000008042be981 */ /* 0x000328000c1e1100 */
[----:B------:R1:W4:Y:S04]  /*23a0*/  @!P2 LDG.E.U8 R45, desc[UR8][R6.64] ;  /* 0x00000008062da981 */ /* 0x000328000c1e1100 */
[----:B------:R1:W4:Y:S01]  /*23b0*/  @!P0 LDG.E.U8 R47, desc[UR8][R58.64] ;  /* 0x000000083a2f8981 */ /* 0x000322000c1e1100 */
[----:B------:R-:W-:Y:S01]  /*23c0*/  LOP3.LUT R49, R0, 0x3f, RZ, 0xc0, !PT ;  /* 0x0000003f00317812 */ /* 0x000fe200078ec0ff */
[----:B------:R-:W-:Y:S03]  /*23d0*/  BAR.SYNC.DEFER_BLOCKING 0x0 ;  /* 0x0000000000007b1d */ /* 0x000fe60000010000 */
[----:B0-----:R-:W-:-:S02]  /*23e0*/  LOP3.LUT R14, R49, 0x8, RZ, 0x3c, !PT ;  /* 0x00000008310e7812 */ /* 0x001fc400078e3cff */
[----:B------:R-:W-:Y:S02]  /*23f0*/  LOP3.LUT R51, R0, 0x3f, RZ, 0xc0, !PT ;  /* 0x0000003f00337812 */ /* 0x000fe400078ec0ff */
[----:B------:R-:W-:Y:S02]  /*2400*/  IADD3 RZ, P1, R31, R24, RZ ;  /* 0x000000181fff7210 */ /* 0x000fe40007f3e0ff */
[----:B------:R-:W-:Y:S02]  /*2410*/  ISETP.GE.AND P0, PT, R51, UR4, PT ;  /* 0x0000000433007c0c */ /* 0x000fe4000bf06270 */
[C---:B------:R-:W-:Y:S01]  /*2420*/  IADD3 RZ, P3, R31.reuse, R26, RZ ;  /* 0x0000001a1fff7210 */ /* 0x040fe20007f7e0ff */
[C---:B-1----:R-:W-:Y:S01]  /*2430*/  IMAD.X R5, R18.reuse, 0x1, R27, P1 ;  /* 0x0000000112057824 */ /* 0x042fe200008e061b */
[C---:B------:R-:W-:Y:S02]  /*2440*/  IADD3 RZ, P2, R31.reuse, UR12, RZ ;  /* 0x0000000c1fff7c10 */ /* 0x040fe4000ff5e0ff */
[C---:B------:R-:W-:Y:S01]  /*2450*/  IADD3 RZ, P1, R31.reuse, UR14, RZ ;  /* 0x0000000e1fff7c10 */ /* 0x040fe2000ff3e0ff */
[C---:B------:R-:W-:Y:S01]  /*2460*/  IMAD.IADD R4, R31.reuse, 0x1, R24 ;  /* 0x000000011f047824 */ /* 0x040fe200078e0218 */
[----:B------:R-:W-:Y:S01]  /*2470*/  PRMT R78, RZ, 0x7610, R78 ;  /* 0x00007610ff4e7816 */ /* 0x000fe2000000004e */
[C---:B------:R-:W-:Y:S01]  /*2480*/  IMAD.IADD R6, R31.reuse, 0x1, R26 ;  /* 0x000000011f067824 */ /* 0x040fe200078e021a */
[----:B------:R-:W-:Y:S01]  /*2490*/  PRMT R76, RZ, 0x7610, R76 ;  /* 0x00007610ff4c7816 */ /* 0x000fe2000000004c */
[C---:B------:R-:W-:Y:S01]  /*24a0*/  IMAD.X R7, R18.reuse, 0x1, R29, P3 ;  /* 0x0000000112077824 */ /* 0x040fe200018e061d */
[----:B------:R-:W-:Y:S01]  /*24b0*/  PRMT R71, RZ, 0x7610, R71 ;  /* 0x00007610ff477816 */ /* 0x000fe20000000047 */
[----:B------:R-:W-:Y:S01]  /*24c0*/  VIADD R12, R31, UR12 ;  /* 0x0000000c1f0c7c36 */ /* 0x000fe20008000000 */
[----:B------:R-:W-:-:S02]  /*24d0*/  IADD3.X R13, R18, UR13, RZ, P2, !PT ;  /* 0x0000000d120d7c10 */ /* 0x000fc400097fe4ff */
[----:B------:R-:W-:Y:S02]  /*24e0*/  IADD3.X R15, R18, UR15, RZ, P1, !PT ;  /* 0x0000000f120f7c10 */ /* 0x000fe40008ffe4ff */
[C---:B------:R-:W-:Y:S02]  /*24f0*/  IADD3 RZ, P2, R31.reuse, UR18, RZ ;  /* 0x000000121fff7c10 */ /* 0x040fe4000ff5e0ff */
[C---:B------:R-:W-:Y:S02]  /*2500*/  IADD3 RZ, P1, R31.reuse, UR20, RZ ;  /* 0x000000141fff7c10 */ /* 0x040fe4000ff3e0ff */
[C---:B------:R-:W-:Y:S02]  /*2510*/  IADD3 RZ, P3, R31.reuse, UR16, RZ ;  /* 0x000000101fff7c10 */ /* 0x040fe4000ff7e0ff */
[----:B------:R-:W-:Y:S01]  /*2520*/  PRMT R55, RZ, 0x7610, R55 ;  /* 0x00007610ff377816 */ /* 0x000fe20000000037 */
[----:B------:R-:W-:Y:S01]  /*2530*/  VIADD R58, R31, UR16 ;  /* 0x000000101f3a7c36 */ /* 0x000fe20008000000 */
[----:B------:R-:W-:-:S02]  /*2540*/  PRMT R67, RZ, 0x7610, R67 ;  /* 0x00007610ff437816 */ /* 0x000fc40000000043 */
[----:B------:R-:W-:Y:S02]  /*2550*/  PRMT R63, RZ, 0x7610, R63 ;  /* 0x00007610ff3f7816 */ /* 0x000fe4000000003f */
[C---:B------:R-:W-:Y:S02]  /*2560*/  IADD3.X R61, R18.reuse, UR19, RZ, P2, !PT ;  /* 0x00000013123d7c10 */ /* 0x040fe400097fe4ff */
[C---:B------:R-:W-:Y:S02]  /*2570*/  IADD3.X R73, R18.reuse, UR21, RZ, P1, !PT ;  /* 0x0000001512497c10 */ /* 0x040fe40008ffe4ff */
[----:B------:R-:W-:Y:S02]  /*2580*/  IADD3.X R59, R18, UR17, RZ, P3, !PT ;  /* 0x00000011123b7c10 */ /* 0x000fe40009ffe4ff */
[----:B------:R-:W-:Y:S02]  /*2590*/  PRMT R65, RZ, 0x7610, R65 ;  /* 0x00007610ff417816 */ /* 0x000fe40000000041 */
[----:B------:R-:W-:-:S02]  /*25a0*/  PRMT R57, RZ, 0x7610, R57 ;  /* 0x00007610ff397816 */ /* 0x000fc40000000039 */
[----:B------:R-:W-:Y:S02]  /*25b0*/  PRMT R53, RZ, 0x7610, R53 ;  /* 0x00007610ff357816 */ /* 0x000fe40000000035 */
[----:B------:R-:W-:Y:S02]  /*25c0*/  PRMT R88, RZ, 0x7610, R88 ;  /* 0x00007610ff587816 */ /* 0x000fe40000000058 */
[----:B------:R-:W-:Y:S02]  /*25d0*/  PRMT R90, RZ, 0x7610, R90 ;  /* 0x00007610ff5a7816 */ /* 0x000fe4000000005a */
[----:B------:R-:W-:Y:S02]  /*25e0*/  PRMT R85, RZ, 0x7610, R85 ;  /* 0x00007610ff557816 */ /* 0x000fe40000000055 */
[----:B------:R-:W-:Y:S02]  /*25f0*/  PRMT R69, RZ, 0x7610, R69 ;  /* 0x00007610ff457816 */ /* 0x000fe40000000045 */
[----:B------:R-:W-:-:S02]  /*2600*/  PRMT R79, RZ, 0x7610, R79 ;  /* 0x00007610ff4f7816 */ /* 0x000fc4000000004f */
[----:B------:R-:W-:Y:S02]  /*2610*/  PRMT R83, RZ, 0x7610, R83 ;  /* 0x00007610ff537816 */ /* 0x000fe40000000053 */
[----:B------:R-:W-:Y:S01]  /*2620*/  PRMT R81, RZ, 0x7610, R81 ;  /* 0x00007610ff517816 */ /* 0x000fe20000000051 */
[----:B--2---:R0:W-:Y:S02]  /*2630*/  STS.U8 [R49+UR5+0x40], R60 ;  /* 0x0000403c31007988 */ /* 0x0041e40008000005 */
[C---:B0-----:R-:W-:Y:S02]  /*2640*/  VIADD R60, R31.reuse, UR18 ;  /* 0x000000121f3c7c36 */ /* 0x041fe40008000000 */
[----:B-----5:R-:W-:Y:S04]  /*2650*/  STS.U8 [R49+UR5], R62 ;  /* 0x0000003e31007988 */ /* 0x020fe80008000005 */
[----:B---3--:R-:W-:Y:S04]  /*2660*/  STS.U8 [R49+UR5+0x100], R64 ;  /* 0x0001004031007988 */ /* 0x008fe80008000005 */
[----:B----4-:R-:W-:Y:S04]  /*2670*/  STS.U8 [R49+UR5+0x140], R66 ;  /* 0x0001404231007988 */ /* 0x010fe80008000005 */
[----:B------:R-:W-:Y:S04]  /*2680*/  STS.U8 [R49+UR5+0x200], R68 ;  /* 0x0002004431007988 */ /* 0x000fe80008000005 */
        /* <DEDUP_REMOVED lines=10> */
[----:B------:R0:W-:Y:S01]  /*2730*/  STS.U8 [R14+UR5+0x3c0], R47 ;  /* 0x0003c02f0e007988 */ /* 0x0001e20008000005 */
[----:B------:R-:W-:Y:S01]  /*2740*/  BAR.SYNC.DEFER_BLOCKING 0x0 ;  /* 0x0000000000007b1d */ /* 0x000fe20000010000 */
[----:B0-----:R-:W-:-:S02]  /*2750*/  VIADD R14, R31, UR14 ;  /* 0x0000000e1f0e7c36 */ /* 0x001fc40008000000 */
[----:B------:R-:W-:-:S03]  /*2760*/  VIADD R72, R31, UR20 ;  /* 0x000000141f487c36 */ /* 0x000fc60008000000 */
[----:B------:R0:W2:Y:S04]  /*2770*/  @!P0 LDG.E.U8 R78, desc[UR8][R4.64] ;  /* 0x00000008044e8981 */ /* 0x0000a8000c1e1100 */
[----:B------:R1:W3:Y:S04]  /*2780*/  @!P0 LDG.E.U8 R76, desc[UR8][R6.64] ;  /* 0x00000008064c8981 */ /* 0x0002e8000c1e1100 */
[----:B------:R4:W5:Y:S01]  /*2790*/  @!P0 LDG.E.U8 R71, desc[UR8][R12.64] ;  /* 0x000000080c478981 */ /* 0x000962000c1e1100 */
[----:B0-----:R-:W-:-:S03]  /*27a0*/  IADD3 R4, P1, R31, UR32, RZ ;  /* 0x000000201f047c10 */ /* 0x001fc6000ff3e0ff */
[----:B------:R0:W5:Y:S01]  /*27b0*/  @!P0 LDG.E.U8 R55, desc[UR8][R14.64] ;  /* 0x000000080e378981 */ /* 0x000162000c1e1100 */
[----:B-1----:R-:W-:-:S03]  /*27c0*/  IADD3 R6, P2, R31, UR30, RZ ;  /* 0x0000001e1f067c10 */ /* 0x002fc6000ff5e0ff */
[----:B------:R1:W5:Y:S01]  /*27d0*/  @!P0 LDG.E.U8 R67, desc[UR8][R58.64] ;  /* 0x000000083a438981 */ /* 0x000362000c1e1100 */
[C---:B----4-:R-:W-:Y:S02]  /*27e0*/  IADD3 R12, P3, R31.reuse, UR28, RZ ;  /* 0x0000001c1f0c7c10 */ /* 0x050fe4000ff7e0ff */
[C---:B------:R-:W-:Y:S01]  /*27f0*/  IADD3.X R5, R18.reuse, UR33, RZ, P1, !PT ;  /* 0x0000002112057c10 */ /* 0x040fe20008ffe4ff */
[----:B------:R4:W5:Y:S01]  /*2800*/  @!P0 LDG.E.U8 R63, desc[UR8][R60.64] ;  /* 0x000000083c3f8981 */ /* 0x000962000c1e1100 */
[C---:B------:R-:W-:Y:S02]  /*2810*/  IADD3.X R7, R18.reuse, UR31, RZ, P2, !PT ;  /* 0x0000001f12077c10 */ /* 0x040fe400097fe4ff */
[----:B------:R-:W-:Y:S01]  /*2820*/  IADD3.X R13, R18, UR29, RZ, P3, !PT ;  /* 0x0000001d120d7c10 */ /* 0x000fe20009ffe4ff */
[----:B------:R4:W5:Y:S01]  /*2830*/  @!P0 LDG.E.U8 R65, desc[UR8][R4.64] ;  /* 0x0000000804418981 */ /* 0x000962000c1e1100 */
[C---:B0-----:R-:W-:Y:S02]  /*2840*/  IADD3 R14, P2, R31.reuse, UR24, RZ ;  /* 0x000000181f0e7c10 */ /* 0x041fe4000ff5e0ff */
[C---:B-1----:R-:W-:Y:S01]  /*2850*/  IADD3 R58, P1, R31.reuse, UR26, RZ ;  /* 0x0000001a1f3a7c10 */ /* 0x042fe2000ff3e0ff */
[----:B------:R0:W5:Y:S01]  /*2860*/  @!P0 LDG.E.U8 R57, desc[UR8][R6.64] ;  /* 0x0000000806398981 */ /* 0x000162000c1e1100 */
[----:B----4-:R-:W-:-:S02]  /*2870*/  IADD3 R60, P3, R31, UR36, RZ ;  /* 0x000000241f3c7c10 */ /* 0x010fc4000ff7e0ff */
[C---:B------:R-:W-:Y:S01]  /*2880*/  IADD3.X R15, R18.reuse, UR25, RZ, P2, !PT ;  /* 0x00000019120f7c10 */ /* 0x040fe200097fe4ff */
[----:B------:R1:W4:Y:S01]  /*2890*/  @!P0 LDG.E.U8 R53, desc[UR8][R12.64] ;  /* 0x000000080c358981 */ /* 0x000322000c1e1100 */
[C---:B------:R-:W-:Y:S02]  /*28a0*/  IADD3.X R59, R18.reuse, UR27, RZ, P1, !PT ;  /* 0x0000001b123b7c10 */ /* 0x040fe40008ffe4ff */
[----:B------:R-:W-:Y:S01]  /*28b0*/  IADD3.X R61, R18, UR37, RZ, P3, !PT ;  /* 0x00000025123d7c10 */ /* 0x000fe20009ffe4ff */
[----:B------:R-:W5:Y:S01]  /*28c0*/  @!P0 LDG.E.U8 R90, desc[UR8][R14.64] ;  /* 0x000000080e5a8981 */ /* 0x000f62000c1e1100 */
[C---:B------:R-:W-:Y:S02]  /*28d0*/  IADD3 R4, P2, R31.reuse, UR34, RZ ;  /* 0x000000221f047c10 */ /* 0x040fe4000ff5e0ff */
[C---:B0-----:R-:W-:Y:S01]  /*28e0*/  IADD3 R6, P3, R31.reuse, UR22, RZ ;  /* 0x000000161f067c10 */ /* 0x041fe2000ff7e0ff */
[----:B------:R-:W4:Y:S01]  /*28f0*/  @!P0 LDG.E.U8 R88, desc[UR8][R58.64] ;  /* 0x000000083a588981 */ /* 0x000f22000c1e1100 */
[----:B-1----:R-:W-:-:S02]  /*2900*/  IADD3 R12, P1, R31, UR38, RZ ;  /* 0x000000261f0c7c10 */ /* 0x002fc4000ff3e0ff */
[C---:B------:R-:W-:Y:S01]  /*2910*/  IADD3.X R5, R18.reuse, UR35, RZ, P2, !PT ;  /* 0x0000002312057c10 */ /* 0x040fe200097fe4ff */
[----:B------:R-:W4:Y:S01]  /*2920*/  @!P0 LDG.E.U8 R69, desc[UR8][R72.64] ;  /* 0x0000000848458981 */ /* 0x000f22000c1e1100 */
[C---:B------:R-:W-:Y:S02]  /*2930*/  IADD3.X R7, R18.reuse, UR23, RZ, P3, !PT ;  /* 0x0000001712077c10 */ /* 0x040fe40009ffe4ff */
[----:B------:R-:W-:Y:S01]  /*2940*/  IADD3.X R13, R18, UR39, RZ, P1, !PT ;  /* 0x00000027120d7c10 */ /* 0x000fe20008ffe4ff */
[----:B------:R-:W4:Y:S04]  /*2950*/  @!P0 LDG.E.U8 R85, desc[UR8][R4.64] ;  /* 0x0000000804558981 */ /* 0x000f28000c1e1100 */
[----:B------:R0:W4:Y:S04]  /*2960*/  @!P0 LDG.E.U8 R79, desc[UR8][R60.64] ;  /* 0x000000083c4f8981 */ /* 0x000128000c1e1100 */
[----:B------:R-:W4:Y:S04]  /*2970*/  @!P0 LDG.E.U8 R83, desc[UR8][R6.64] ;  /* 0x0000000806538981 */ /* 0x000f28000c1e1100 */
[----:B------:R1:W4:Y:S04]  /*2980*/  @!P0 LDG.E.U8 R81, desc[UR8][R12.64] ;  /* 0x000000080c518981 */ /* 0x000328000c1e1100 */
[----:B------:R-:W-:Y:S04]  /*2990*/  LDS.U8 R87, [R21+UR5] ;  /* 0x0000000515577984 */ /* 0x000fe80008000000 */
[----:B------:R-:W-:Y:S04]  /*29a0*/  LDS.U8 R92, [R21+UR5+0x10] ;  /* 0x00001005155c7984 */ /* 0x000fe80008000000 */
[----:B0-----:R-:W-:Y:S04]  /*29b0*/  LDS.U8 R61, [R21+UR5+0x20] ;  /* 0x00002005153d7984 */ /* 0x001fe80008000000 */
[----:B------:R-:W-:Y:S04]  /*29c0*/  LDS.U8 R80, [R21+UR5+0x30] ;  /* 0x0000300515507984 */ /* 0x000fe80008000000 */
[----:B------:R-:W-:Y:S04]  /*29d0*/  LDS.U8 R59, [R21+UR5+0x100] ;  /* 0x00010005153b7984 */ /* 0x000fe80008000000 */
[----:B------:R-:W0:Y:S04]  /*29e0*/  LDS.U8 R58, [R21+UR5+0x110] ;  /* 0x00011005153a7984 */ /* 0x000e280008000000 */
[----:B------:R-:W-:Y:S04]  /*29f0*/  LDS.U8 R73, [R21+UR5+0x120] ;  /* 0x0001200515497984 */ /* 0x000fe80008000000 */
        /* <DEDUP_REMOVED lines=9> */
[----:B------:R-:W-:Y:S04]  /*2a90*/  LDS.U8 R15, [R28+UR5] ;  /* 0x000000051c0f7984 */ /* 0x000fe80008000000 */
[----:B------:R-:W0:Y:S04]  /*2aa0*/  LDS.U8 R14, [R28+UR5+0x10] ;  /* 0x000010051c0e7984 */ /* 0x000e280008000000 */
[----:B------:R-:W-:Y:S04]  /*2ab0*/  LDS.U8 R75, [R28+UR5+0x20] ;  /* 0x000020051c4b7984 */ /* 0x000fe80008000000 */
[----:B------:R-:W-:Y:S04]  /*2ac0*/  LDS.U8 R84, [R28+UR5+0x30] ;  /* 0x000030051c547984 */ /* 0x000fe80008000000 */
[----:B-1----:R-:W-:Y:S04]  /*2ad0*/  LDS.U8 R12, [R28+UR5+0x100] ;  /* 0x000100051c0c7984 */ /* 0x002fe80008000000 */
[----:B------:R-:W1:Y:S04]  /*2ae0*/  LDS.U8 R13, [R28+UR5+0x110] ;  /* 0x000110051c0d7984 */ /* 0x000e680008000000 */
        /* <DEDUP_REMOVED lines=9> */
[----:B------:R-:W-:Y:S01]  /*2b80*/  LDS.U8 R66, [R28+UR5+0x330] ;  /* 0x000330051c427984 */ /* 0x000fe20008000000 */
[----:B------:R-:W-:Y:S01]  /*2b90*/  BAR.SYNC.DEFER_BLOCKING 0x0 ;  /* 0x0000000000007b1d */ /* 0x000fe20000010000 */
[----:B------:R-:W-:-:S02]  /*2ba0*/  LOP3.LUT R4, R51, 0x10, RZ, 0x3c, !PT ;  /* 0x0000001033047812 */ /* 0x000fc400078e3cff */
[C---:B------:R-:W-:Y:S02]  /*2bb0*/  LOP3.LUT R89, R51.reuse, 0x20, RZ, 0x3c, !PT ;  /* 0x0000002033597812 */ /* 0x040fe400078e3cff */
[----:B------:R-:W-:Y:S01]  /*2bc0*/  LOP3.LUT R51, R51, 0x30, RZ, 0x3c, !PT ;  /* 0x0000003033337812 */ /* 0x000fe200078e3cff */
[----:B0-----:R-:W-:Y:S02]  /*2bd0*/  IMAD R58, R58, 0x100, R59 ;  /* 0x000001003a3a7824 */ /* 0x001fe400078e023b */
[----:B------:R-:W-:Y:S02]  /*2be0*/  IMAD R15, R14, 0x100, R15 ;  /* 0x000001000e0f7824 */ /* 0x000fe400078e020f */
[----:B------:R-:W-:Y:S01]  /*2bf0*/  IMAD R87, R92, 0x100, R87 ;  /* 0x000001005c577824 */ /* 0x000fe200078e0257 */
[----:B------:R-:W-:Y:S01]  /*2c00*/  F2FP.F16.E4M3.UNPACK_B R14, R58 ;  /* 0x0000003aff0e723e */ /* 0x000fe200020006ff */
[----:B--2---:R-:W-:Y:S04]  /*2c10*/  STS.U8 [R49+UR5], R78 ;  /* 0x0000004e31007988 */ /* 0x004fe80008000005 */
[----:B---3--:R-:W-:Y:S04]  /*2c20*/  STS.U8 [R49+UR5+0x40], R76 ;  /* 0x0000404c31007988 */ /* 0x008fe80008000005 */
[----:B-----5:R-:W-:Y:S04]  /*2c30*/  STS.U8 [R49+UR5+0x200], R90 ;  /* 0x0002005a31007988 */ /* 0x020fe80008000005 */
[----:B----4-:R1:W-:Y:S04]  /*2c40*/  STS.U8 [R49+UR5+0x240], R88 ;  /* 0x0002405831007988 */ /* 0x0103e80008000005 */
        /* <DEDUP_REMOVED lines=11> */
[----:B------:R-:W-:Y:S01]  /*2d00*/  STS.U8 [R51+UR5+0x3c0], R81 ;  /* 0x0003c05133007988 */ /* 0x000fe20008000005 */
[----:B------:R-:W-:Y:S06]  /*2d10*/  BAR.SYNC.DEFER_BLOCKING 0x0 ;  /* 0x0000000000007b1d */ /* 0x000fec0000010000 */
[----:B------:R-:W0:Y:S01]  /*2d20*/  LDSM.16.M88.4 R4, [R23] ;  /* 0x000000001704783b */ /* 0x000e220000000200 */
[----:B-1----:R-:W-:Y:S01]  /*2d30*/  IMAD R49, R13, 0x100, R12 ;  /* 0x000001000d317824 */ /* 0x002fe200078e020c */
[----:B------:R-:W-:-:S02]  /*2d40*/  F2FP.F16.E4M3.UNPACK_B R13, R15 ;  /* 0x0000000fff0d723e */ /* 0x000fc400020006ff */
[----:B------:R-:W-:Y:S02]  /*2d50*/  F2FP.F16.E4M3.UNPACK_B R12, R87 ;  /* 0x00000057ff0c723e */ /* 0x000fe400020006ff */
[----:B------:R-:W-:Y:S02]  /*2d60*/  F2FP.F16.E4M3.UNPACK_B R15, R49 ;  /* 0x00000031ff0f723e */ /* 0x000fe400020006ff */
[----:B0-----:R-:W-:Y:S02]  /*2d70*/  F2FP.F16.E4M3.UNPACK_B R58, R4 ;  /* 0x00000004ff3a723e */ /* 0x001fe400020006ff */
[----:B------:R-:W-:-:S07]  /*2d80*/  F2FP.F16.E4M3.UNPACK_B R59, R5 ;  /* 0x00000005ff3b723e */ /* 0x000fce00020006ff */
[----:B------:R-:W-:Y:S01]  /*2d90*/  HMMA.16816.F32 R12, R12, R58, R8 ;  /* 0x0000003a0c0c723c */ /* 0x000fe20000001808 */
[----:B------:R-:W-:-:S06]  /*2da0*/  F2FP.F16.E4M3.UNPACK_B R4, R4.H1 ;  /* 0x00000004ff04723e */ /* 0x000fcc00030006ff */
[----:B------:R-:W-:Y:S02]  /*2db0*/  IMAD R8, R80, 0x100, R61 ;  /* 0x0000010050087824 */ /* 0x000fe400078e023d */
[----:B------:R-:W-:Y:S02]  /*2dc0*/  IMAD R10, R82, 0x100, R73 ;  /* 0x00000100520a7824 */ /* 0x000fe400078e0249 */
[----:B------:R-:W-:Y:S02]  /*2dd0*/  IMAD R9, R84, 0x100, R75 ;  /* 0x0000010054097824 */ /* 0x000fe400078e024b */
[----:B------:R-:W-:Y:S01]  /*2de0*/  IMAD R11, R86, 0x100, R77 ;  /* 0x00000100560b7824 */ /* 0x000fe200078e024d */
[----:B------:R-:W-:Y:S02]  /*2df0*/  F2FP.F16.E4M3.UNPACK_B R8, R8 ;  /* 0x00000008ff08723e */ /* 0x000fe400020006ff */
[----:B------:R-:W-:Y:S02]  /*2e00*/  F2FP.F16.E4M3.UNPACK_B R10, R10 ;  /* 0x0000000aff0a723e */ /* 0x000fe400020006ff */
[----:B------:R-:W-:-:S02]  /*2e10*/  F2FP.F16.E4M3.UNPACK_B R9, R9 ;  /* 0x00000009ff09723e */ /* 0x000fc400020006ff */
[----:B------:R-:W-:Y:S02]  /*2e20*/  F2FP.F16.E4M3.UNPACK_B R11, R11 ;  /* 0x0000000bff0b723e */ /* 0x000fe400020006ff */
[----:B------:R-:W-:-:S07]  /*2e30*/  F2FP.F16.E4M3.UNPACK_B R5, R5.H1 ;  /* 0x00000005ff05723e */ /* 0x000fce00030006ff */
[----:B------:R-:W-:Y:S07]  /*2e40*/  HMMA.16816.F32 R8, R8, R4, R12 ;  /* 0x000000040808723c */ /* 0x000fee000000180c */
[----:B------:R-:W-:Y:S02]  /*2e50*/  IMAD R12, R43, 0x100, R70 ;  /* 0x000001002b0c7824 */ /* 0x000fe400078e0246 */
[----:B------:R-:W-:Y:S02]  /*2e60*/  IMAD R14, R68, 0x100, R41 ;  /* 0x00000100440e7824 */ /* 0x000fe400078e0229 */
[----:B------:R-:W-:-:S02]  /*2e70*/  IMAD R13, R72, 0x100, R45 ;  /* 0x00000100480d7824 */ /* 0x000fc400078e022d */
[----:B------:R-:W-:Y:S01]  /*2e80*/  IMAD R15, R74, 0x100, R47 ;  /* 0x000001004a0f7824 */ /* 0x000fe200078e022f */
[----:B------:R-:W-:Y:S02]  /*2e90*/  F2FP.F16.E4M3.UNPACK_B R12, R12 ;  /* 0x0000000cff0c723e */ /* 0x000fe400020006ff */
[----:B------:R-:W-:Y:S02]  /*2ea0*/  F2FP.F16.E4M3.UNPACK_B R14, R14 ;  /* 0x0000000eff0e723e */ /* 0x000fe400020006ff */
[----:B------:R-:W-:Y:S02]  /*2eb0*/  F2FP.F16.E4M3.UNPACK_B R13, R13 ;  /* 0x0000000dff0d723e */ /* 0x000fe400020006ff */
[----:B------:R-:W-:Y:S02]  /*2ec0*/  F2FP.F16.E4M3.UNPACK_B R15, R15 ;  /* 0x0000000fff0f723e */ /* 0x000fe400020006ff */
[----:B------:R-:W-:Y:S02]  /*2ed0*/  F2FP.F16.E4M3.UNPACK_B R4, R6 ;  /* 0x00000006ff04723e */ /* 0x000fe400020006ff */
[----:B------:R-:W-:-:S07]  /*2ee0*/  F2FP.F16.E4M3.UNPACK_B R5, R7 ;  /* 0x00000007ff05723e */ /* 0x000fce00020006ff */
[----:B------:R-:W-:Y:S01]  /*2ef0*/  HMMA.16816.F32 R8, R12, R4, R8 ;  /* 0x000000040c08723c */ /* 0x000fe20000001808 */
[----:B------:R-:W-:Y:S01]  /*2f00*/  UIADD3 UR6, UR6, -0x1, URZ ;  /* 0xffffffff06067890 */ /* 0x000fe2000fffe03f */
[----:B------:R-:W-:Y:S02]  /*2f10*/  IMAD R35, R62, 0x100, R35 ;  /* 0x000001003e237824 */ /* 0x000fe400078e0223 */
[----:B------:R-:W-:-:S03]  /*2f20*/  IMAD R39, R66, 0x100, R39 ;  /* 0x0000010042277824 */ /* 0x000fc600078e0227 */
[----:B------:R-:W-:Y:S02]  /*2f30*/  IMAD R4, R60, 0x100, R33 ;  /* 0x000001003c047824 */ /* 0x000fe400078e0221 */
[----:B------:R-:W-:Y:S01]  /*2f40*/  IMAD R5, R64, 0x100, R37 ;  /* 0x0000010040057824 */ /* 0x000fe200078e0225 */
[----:B------:R-:W-:Y:S02]  /*2f50*/  ISETP.NE.U32.AND P0, PT, RZ, UR6, PT ;  /* 0x00000006ff007c0c */ /* 0x000fe4000bf05070 */
[----:B------:R-:W-:Y:S02]  /*2f60*/  F2FP.F16.E4M3.UNPACK_B R12, R6.H1 ;  /* 0x00000006ff0c723e */ /* 0x000fe400030006ff */
[----:B------:R-:W-:Y:S01]  /*2f70*/  F2FP.F16.E4M3.UNPACK_B R13, R7.H1 ;  /* 0x00000007ff0d723e */ /* 0x000fe200030006ff */
[----:B------:R-:W-:Y:S01]  /*2f80*/  USHF.R.S32.HI UR11, URZ, 0x1f, UR7 ;  /* 0x0000001f3f0b7899 */ /* 0x000fe20008011407 */
[----:B------:R-:W-:Y:S01]  /*2f90*/  F2FP.F16.E4M3.UNPACK_B R4, R4 ;  /* 0x00000004ff04723e */ /* 0x000fe200020006ff */
[----:B------:R-:W-:Y:S01]  /*2fa0*/  UIADD3 UR38, UP0, UR7, UR38, URZ ;  /* 0x0000002607267290 */ /* 0x000fe2000ff1e03f */
[----:B------:R-:W-:Y:S01]  /*2fb0*/  F2FP.F16.E4M3.UNPACK_B R6, R35 ;  /* 0x00000023ff06723e */ /* 0x000fe200020006ff */
[----:B------:R-:W-:Y:S01]  /*2fc0*/  UIADD3 UR36, UP4, UR7, UR36, URZ ;  /* 0x0000002407247290 */ /* 0x000fe2000ff9e03f */
[----:B------:R-:W-:Y:S01]  /*2fd0*/  F2FP.F16.E4M3.UNPACK_B R5, R5 ;  /* 0x00000005ff05723e */ /* 0x000fe200020006ff */
[----:B------:R-:W-:Y:S01]  /*2fe0*/  UIADD3 UR34, UP3, UR7, UR34, URZ ;  /* 0x0000002207227290 */ /* 0x000fe2000ff7e03f */
[----:B------:R-:W-:Y:S01]  /*2ff0*/  F2FP.F16.E4M3.UNPACK_B R7, R39 ;  /* 0x00000027ff07723e */ /* 0x000fe200020006ff */
[----:B------:R-:W-:-:S02]  /*3000*/  UIADD3 UR32, UP6, UR7, UR32, URZ ;  /* 0x0000002007207290 */ /* 0x000fc4000ffde03f */
[----:B------:R-:W-:Y:S02]  /*3010*/  UIADD3 UR30, UP5, UR7, UR30, URZ ;  /* 0x0000001e071e7290 */ /* 0x000fe4000ffbe03f */
[----:B------:R-:W-:Y:S02]  /*3020*/  UIADD3 UR28, UP2, UR7, UR28, URZ ;  /* 0x0000001c071c7290 */ /* 0x000fe4000ff5e03f */
[----:B------:R-:W-:Y:S02]  /*3030*/  UIADD3 UR26, UP1, UR7, UR26, URZ ;  /* 0x0000001a071a7290 */ /* 0x000fe4000ff3e03f */
[----:B------:R-:W-:Y:S01]  /*3040*/  IADD3 R26, P1, R26, UR7, RZ ;  /* 0x000000071a1a7c10 */ /* 0x000fe2000ff3e0ff */
[----:B------:R-:W-:Y:S01]  /*3050*/  UIADD3.X UR39, UR11, UR39, URZ, UP0, !UPT ;  /* 0x000000270b277290 */ /* 0x000fe200087fe43f */
[----:B------:R-:W-:Y:S01]  /*3060*/  IADD3 R24, P2, R24, UR7, RZ ;  /* 0x0000000718187c10 */ /* 0x000fe2000ff5e0ff */
[----:B------:R-:W-:Y:S02]  /*3070*/  UIADD3.X UR37, UR11, UR37, URZ, UP4, !UPT ;  /* 0x000000250b257290 */ /* 0x000fe4000a7fe43f */
[----:B------:R-:W-:-:S02]  /*3080*/  UIADD3.X UR35, UR11, UR35, URZ, UP3, !UPT ;  /* 0x000000230b237290 */ /* 0x000fc40009ffe43f */
[----:B------:R-:W-:Y:S02]  /*3090*/  UIADD3.X UR33, UR11, UR33, URZ, UP6, !UPT ;  /* 0x000000210b217290 */ /* 0x000fe4000b7fe43f */
[----:B------:R-:W-:Y:S02]  /*30a0*/  UIADD3.X UR31, UR11, UR31, URZ, UP5, !UPT ;  /* 0x0000001f0b1f7290 */ /* 0x000fe4000affe43f */
[----:B------:R-:W-:Y:S02]  /*30b0*/  UIADD3.X UR29, UR11, UR29, URZ, UP2, !UPT ;  /* 0x0000001d0b1d7290 */ /* 0x000fe400097fe43f */
[----:B------:R-:W-:Y:S01]  /*30c0*/  UIADD3.X UR27, UR11, UR27, URZ, UP1, !UPT ;  /* 0x0000001b0b1b7290 */ /* 0x000fe20008ffe43f */
[----:B------:R-:W-:Y:S01]  /*30d0*/  HMMA.16816.F32 R8, R4, R12, R8 ;  /* 0x0000000c0408723c */ /* 0x000fe20000001808 */
[----:B------:R-:W-:Y:S02]  /*30e0*/  UIADD3 UR24, UP0, UR7, UR24, URZ ;  /* 0x0000001807187290 */ /* 0x000fe4000ff1e03f */
[----:B------:R-:W-:-:S02]  /*30f0*/  UIADD3 UR22, UP4, UR7, UR22, URZ ;  /* 0x0000001607167290 */ /* 0x000fc4000ff9e03f */
[----:B------:R-:W-:Y:S02]  /*3100*/  UIADD3 UR20, UP3, UR7, UR20, URZ ;  /* 0x0000001407147290 */ /* 0x000fe4000ff7e03f */
[----:B------:R-:W-:Y:S02]  /*3110*/  UIADD3 UR18, UP6, UR7, UR18, URZ ;  /* 0x0000001207127290 */ /* 0x000fe4000ffde03f */
[----:B------:R-:W-:Y:S02]  /*3120*/  UIADD3 UR16, UP5, UR7, UR16, URZ ;  /* 0x0000001007107290 */ /* 0x000fe4000ffbe03f */
[----:B------:R-:W-:Y:S02]  /*3130*/  UIADD3 UR14, UP2, UR7, UR14, URZ ;  /* 0x0000000e070e7290 */ /* 0x000fe4000ff5e03f */
[----:B------:R-:W-:Y:S01]  /*3140*/  UIADD3 UR12, UP1, UR7, UR12, URZ ;  /* 0x0000000c070c7290 */ /* 0x000fe2000ff3e03f */
[----:B------:R-:W-:Y:S01]  /*3150*/  IMAD.U32 R4, RZ, RZ, UR10 ;  /* 0x0000000aff047e24 */ /* 0x000fe2000f8e00ff */
[----:B------:R-:W-:Y:S01]  /*3160*/  IADD3 R17, P3, R17, UR10, RZ ;  /* 0x0000000a11117c10 */ /* 0x000fe2000ff7e0ff */
[----:B------:R-:W-:-:S02]  /*3170*/  UIADD3.X UR25, UR11, UR25, URZ, UP0, !UPT ;  /* 0x000000190b197290 */ /* 0x000fc400087fe43f */
[----:B------:R-:W-:Y:S01]  /*3180*/  IADD3.X R29, R29, UR11, RZ, P1, !PT ;  /* 0x0000000b1d1d7c10 */ /* 0x000fe20008ffe4ff */
[----:B------:R-:W-:Y:S02]  /*3190*/  UIADD3.X UR23, UR11, UR23, URZ, UP4, !UPT ;  /* 0x000000170b177290 */ /* 0x000fe4000a7fe43f */
[----:B------:R-:W-:Y:S01]  /*31a0*/  IADD3.X R27, R27, UR11, RZ, P2, !PT ;  /* 0x0000000b1b1b7c10 */ /* 0x000fe200097fe4ff */
[----:B------:R-:W-:Y:S02]  /*31b0*/  UIADD3.X UR21, UR11, UR21, URZ, UP3, !UPT ;  /* 0x000000150b157290 */ /* 0x000fe40009ffe43f */
[----:B------:R-:W-:Y:S02]  /*31c0*/  UIADD3.X UR19, UR11, UR19, URZ, UP6, !UPT ;  /* 0x000000130b137290 */ /* 0x000fe4000b7fe43f */
[----:B------:R-:W-:Y:S02]  /*31d0*/  UIADD3.X UR17, UR11, UR17, URZ, UP5, !UPT ;  /* 0x000000110b117290 */ /* 0x000fe4000affe43f */
[----:B------:R-:W-:-:S02]  /*31e0*/  UIADD3.X UR15, UR11, UR15, URZ, UP2, !UPT ;  /* 0x0000000f0b0f7290 */ /* 0x000fc400097fe43f */
[----:B------:R-:W-:Y:S02]  /*31f0*/  UIADD3.X UR13, UR11, UR13, URZ, UP1, !UPT ;  /* 0x0000000d0b0d7290 */ /* 0x000fe40008ffe43f */
[----:B------:R-:W-:Y:S01]  /*3200*/  UIADD3 UR4, UR4, -0x40, URZ ;  /* 0xffffffc004047890 */ /* 0x000fe2000fffe03f */
[----:B------:R-:W-:Y:S01]  /*3210*/  LEA.HI.X.SX32 R25, R4, R25, 0x1, P3 ;  /* 0x0000001904197211 */ /* 0x000fe200018f0eff */
[----:B------:R-:W-:Y:S10]  /*3220*/  @P0 BRA `(.L_x_1) ;  /* 0xffffffe800e00947 */ /* 0x000ff4000383ffff */
.L_x_0:
[----:B------:R-:W-:Y:S01]  /*3230*/  BAR.SYNC.DEFER_BLOCKING 0x0 ;  /* 0x0000000000007b1d */ /* 0x000fe20000010000 */
[C---:B------:R-:W-:Y:S01]  /*3240*/  IMAD.SHL.U32 R5, R0.reuse, 0x4, RZ ;  /* 0x0000000400057824 */ /* 0x040fe200078e00ff */
[--C-:B------:R-:W-:Y:S02]  /*3250*/  SHF.R.S32.HI R6, RZ, 0x3, R0.reuse ;  /* 0x00000003ff067819 */ /* 0x100fe40000011400 */
[----:B------:R-:W-:Y:S02]  /*3260*/  LOP3.LUT R4, R0, 0x20, RZ, 0xc0, !PT ;  /* 0x0000002000047812 */ /* 0x000fe400078ec0ff */
[----:B------:R-:W-:Y:S01]  /*3270*/  LOP3.LUT R7, R5, 0x40, RZ, 0xc0, !PT ;  /* 0x0000004005077812 */ /* 0x000fe200078ec0ff */
[----:B------:R-:W-:Y:S01]  /*3280*/  ULDC UR4, c[0x0][0x244] ;  /* 0x0000910000047ab9 */ /* 0x000fe20000000800 */
[----:B------:R-:W-:Y:S01]  /*3290*/  SHF.R.U32.HI R12, RZ, 0x5, R0 ;  /* 0x00000005ff0c7819 */ /* 0x000fe20000011600 */
[----:B------:R-:W-:Y:S01]  /*32a0*/  ULDC.64 UR6, c[0x0][0x228] ;  /* 0x00008a0000067ab9 */ /* 0x000fe20000000a00 */
[----:B------:R-:W-:-:S02]  /*32b0*/  SGXT R5, R6, 0x1 ;  /* 0x000000010605781a */ /* 0x000fc40000000200 */
[----:B------:R-:W-:Y:S02]  /*32c0*/  LEA.HI R6, R4, R7, RZ, 0x1c ;  /* 0x0000000704067211 */ /* 0x000fe400078fe0ff */
[----:B------:R-:W-:Y:S02]  /*32d0*/  F2FP.SATFINITE.E4M3.F32.PACK_AB_MERGE_C R8, R9, R8, RZ ;  /* 0x000000080908723e */ /* 0x000fe400048070ff */
[----:B------:R-:W-:Y:S02]  /*32e0*/  SGXT.U32 R4, R12, 0x1 ;  /* 0x000000010c04781a */ /* 0x000fe40000000000 */
[----:B------:R-:W-:Y:S02]  /*32f0*/  F2FP.SATFINITE.E4M3.F32.PACK_AB_MERGE_C R10, R11, R10, RZ ;  /* 0x0000000a0b0a723e */ /* 0x000fe400048070ff */
[----:B------:R-:W-:Y:S02]  /*3300*/  LOP3.LUT R7, R5, 0x84, RZ, 0xc0, !PT ;  /* 0x0000008405077812 */ /* 0x000fe400078ec0ff */
[----:B------:R-:W-:-:S02]  /*3310*/  LOP3.LUT R16, R16, 0x38, RZ, 0xc0, !PT ;  /* 0x0000003810107812 */ /* 0x000fc400078ec0ff */
[----:B------:R-:W-:Y:S02]  /*3320*/  LOP3.LUT R9, R8, 0xffff, RZ, 0xc0, !PT ;  /* 0x0000ffff08097812 */ /* 0x000fe400078ec0ff */
[----:B------:R-:W-:Y:S02]  /*3330*/  LOP3.LUT R5, R4, 0x3e, R3, 0xf8, !PT ;  /* 0x0000003e04057812 */ /* 0x000fe400078ef803 */
[----:B------:R-:W-:Y:S02]  /*3340*/  LOP3.LUT R4, R10, 0xffff, RZ, 0xc0, !PT ;  /* 0x0000ffff0a047812 */ /* 0x000fe400078ec0ff */
[----:B------:R-:W-:Y:S01]  /*3350*/  IADD3 R6, R7, R6, R16 ;  /* 0x0000000607067210 */ /* 0x000fe20007ffe010 */
[----:B------:R-:W-:Y:S01]  /*3360*/  STS.U8 [R5+UR5], R8 ;  /* 0x0000000805007988 */ /* 0x000fe20008000005 */
[----:B------:R-:W-:Y:S02]  /*3370*/  SHF.R.U32.HI R3, RZ, 0x8, R9 ;  /* 0x00000008ff037819 */ /* 0x000fe40000011609 */
[----:B------:R-:W-:-:S02]  /*3380*/  LOP3.LUT R7, R5, 0x4, RZ, 0x3c, !PT ;  /* 0x0000000405077812 */ /* 0x000fc400078e3cff */
[----:B------:R-:W-:Y:S01]  /*3390*/  SHF.R.U32.HI R4, RZ, 0x8, R4 ;  /* 0x00000008ff047819 */ /* 0x000fe20000011604 */
[----:B------:R0:W-:Y:S01]  /*33a0*/  STS.U8 [R5+UR5+0x40], R3 ;  /* 0x0000400305007988 */ /* 0x0001e20008000005 */
[----:B------:R-:W-:Y:S02]  /*33b0*/  LOP3.LUT R9, R6, 0x4, RZ, 0x3c, !PT ;  /* 0x0000000406097812 */ /* 0x000fe400078e3cff */
[----:B------:R-:W-:Y:S01]  /*33c0*/  SHF.R.U32.HI R14, RZ, 0x4, R0 ;  /* 0x00000004ff0e7819 */ /* 0x000fe20000011600 */
[----:B------:R1:W-:Y:S01]  /*33d0*/  STS.U8 [R7+UR5+0x80], R10 ;  /* 0x0000800a07007988 */ /* 0x0003e20008000005 */
[----:B------:R-:W-:Y:S02]  /*33e0*/  ISETP.GE.AND P0, PT, R2, UR6, PT ;  /* 0x0000000602007c0c */ /* 0x000fe4000bf06270 */
[----:B------:R-:W-:Y:S01]  /*33f0*/  SGXT.U32 R14, R14, 0x2 ;  /* 0x000000020e0e781a */ /* 0x000fe20000000000 */
[----:B------:R2:W-:Y:S01]  /*3400*/  STS.U8 [R7+UR5+0xc0], R4 ;  /* 0x0000c00407007988 */ /* 0x0005e20008000005 */
[----:B0-----:R-:W-:-:S02]  /*3410*/  IMAD R5, R2, UR4, RZ ;  /* 0x0000000402057c24 */ /* 0x001fc4000f8e02ff */
[C-C-:B------:R-:W-:Y:S01]  /*3420*/  LOP3.LUT R0, R19.reuse, 0xc, R14.reuse, 0xfe, !PT ;  /* 0x0000000c13007812 */ /* 0x140fe200078efe0e */
[----:B------:R-:W-:Y:S01]  /*3430*/  BAR.SYNC.DEFER_BLOCKING 0x0 ;  /* 0x0000000000007b1d */ /* 0x000fe20000010000 */
[C-C-:B------:R-:W-:Y:S02]  /*3440*/  LOP3.LUT R2, R19.reuse, 0x8, R14.reuse, 0xfe, !PT ;  /* 0x0000000813027812 */ /* 0x140fe400078efe0e */
[C---:B------:R-:W-:Y:S02]  /*3450*/  LOP3.LUT R3, R19.reuse, R14, RZ, 0xfc, !PT ;  /* 0x0000000e13037212 */ /* 0x040fe400078efcff */
[----:B------:R-:W-:Y:S02]  /*3460*/  LOP3.LUT R19, R19, 0x4, R14, 0xfe, !PT ;  /* 0x0000000413137812 */ /* 0x000fe400078efe0e */
[----:B------:R-:W-:Y:S02]  /*3470*/  ISETP.LT.AND P3, PT, R3, UR7, !P0 ;  /* 0x0000000703007c0c */ /* 0x000fe4000c761270 */
[----:B------:R-:W-:Y:S01]  /*3480*/  ISETP.LT.AND P2, PT, R19, UR7, !P0 ;  /* 0x0000000713007c0c */ /* 0x000fe2000c741270 */
[----:B------:R-:W0:Y:S04]  /*3490*/  LDS.U16 R11, [R6+UR5] ;  /* 0x00000005060b7984 */ /* 0x000e280008000400 */
[----:B------:R3:W4:Y:S01]  /*34a0*/  LDS.U16 R12, [R9+UR5] ;  /* 0x00000005090c7984 */ /* 0x0007220008000400 */
[----:B------:R-:W-:-:S02]  /*34b0*/  ULDC.64 UR4, c[0x0][0x220] ;  /* 0x0000880000047ab9 */ /* 0x000fc40000000a00 */
[----:B------:R-:W-:Y:S01]  /*34c0*/  IADD3 R8, P1, R5, UR4, RZ ;  /* 0x0000000405087c10 */ /* 0x000fe2000ff3e0ff */
[----:B------:R-:W-:Y:S02]  /*34d0*/  ULDC UR4, c[0x0][0x248] ;  /* 0x0000920000047ab9 */ /* 0x000fe40000000800 */
[----:B------:R-:W-:Y:S01]  /*34e0*/  IMAD R3, R3, UR4, RZ ;  /* 0x0000000403037c24 */ /* 0x000fe2000f8e02ff */
[----:B-1----:R-:W-:Y:S01]  /*34f0*/  LEA.HI.X.SX32 R10, R5, UR5, 0x1, P1 ;  /* 0x00000005050a7c11 */ /* 0x002fe200088f0eff */
[----:B------:R-:W-:Y:S01]  /*3500*/  IMAD R19, R19, UR4, RZ ;  /* 0x0000000413137c24 */ /* 0x000fe2000f8e02ff */
[C---:B------:R-:W-:Y:S01]  /*3510*/  ISETP.LT.AND P1, PT, R2.reuse, UR7, !P0 ;  /* 0x0000000702007c0c */ /* 0x040fe2000c721270 */
[----:B--2---:R-:W-:Y:S01]  /*3520*/  IMAD R7, R2, UR4, RZ ;  /* 0x0000000402077c24 */ /* 0x004fe2000f8e02ff */
[C---:B------:R-:W-:Y:S01]  /*3530*/  ISETP.LT.AND P0, PT, R0.reuse, UR7, !P0 ;  /* 0x0000000700007c0c */ /* 0x040fe2000c701270 */
[----:B---3--:R-:W-:Y:S01]  /*3540*/  IMAD R9, R0, UR4, RZ ;  /* 0x0000000400097c24 */ /* 0x008fe2000f8e02ff */
[----:B------:R-:W-:-:S02]  /*3550*/  IADD3 R2, P4, R3, R8, RZ ;  /* 0x0000000803027210 */ /* 0x000fc40007f9e0ff */
[-C--:B------:R-:W-:Y:S02]  /*3560*/  IADD3 R4, P6, R19, R8.reuse, RZ ;  /* 0x0000000813047210 */ /* 0x080fe40007fde0ff */
[----:B------:R-:W-:Y:S02]  /*3570*/  IADD3 R6, P5, R7, R8, RZ ;  /* 0x0000000807067210 */ /* 0x000fe40007fbe0ff */
[-C--:B------:R-:W-:Y:S02]  /*3580*/  LEA.HI.X.SX32 R3, R3, R10.reuse, 0x1, P4 ;  /* 0x0000000a03037211 */ /* 0x080fe400020f0eff */
[-C--:B------:R-:W-:Y:S02]  /*3590*/  LEA.HI.X.SX32 R5, R19, R10.reuse, 0x1, P6 ;  /* 0x0000000a13057211 */ /* 0x080fe400030f0eff */
[----:B------:R-:W-:Y:S02]  /*35a0*/  LEA.HI.X.SX32 R7, R7, R10, 0x1, P5 ;  /* 0x0000000a07077211 */ /* 0x000fe400028f0eff */
[----:B------:R-:W-:-:S04]  /*35b0*/  IADD3 R8, P4, R9, R8, RZ ;  /* 0x0000000809087210 */ /* 0x000fc80007f9e0ff */
[----:B------:R-:W-:Y:S02]  /*35c0*/  LEA.HI.X.SX32 R9, R9, R10, 0x1, P4 ;  /* 0x0000000a09097211 */ /* 0x000fe400020f0eff */
[C---:B0-----:R-:W-:Y:S02]  /*35d0*/  PRMT R13, R11.reuse, 0x7770, RZ ;  /* 0x000077700b0d7816 */ /* 0x041fe400000000ff */
[----:B------:R-:W-:Y:S02]  /*35e0*/  PRMT R11, R11, 0x7771, RZ ;  /* 0x000077710b0b7816 */ /* 0x000fe400000000ff */
[----:B----4-:R-:W-:Y:S01]  /*35f0*/  PRMT R15, R12, 0x7770, RZ ;  /* 0x000077700c0f7816 */ /* 0x010fe200000000ff */
[----:B------:R0:W-:Y:S04]  /*3600*/  @P3 STG.E.U8 desc[UR8][R2.64], R13 ;  /* 0x0000000d02003986 */ /* 0x0001e8000c101108 */
[----:B------:R0:W-:Y:S04]  /*3610*/  @P2 STG.E.U8 desc[UR8][R4.64], R15 ;  /* 0x0000000f04002986 */ /* 0x0001e8000c101108 */
[----:B------:R0:W-:Y:S01]  /*3620*/  @P1 STG.E.U8 desc[UR8][R6.64], R11 ;  /* 0x0000000b06001986 */ /* 0x0001e2000c101108 */
[----:B------:R-:W-:Y:S05]  /*3630*/  @!P0 EXIT ;  /* 0x000000000000894d */ /* 0x000fea0003800000 */
[----:B0-----:R-:W-:-:S05]  /*3640*/  PRMT R3, R12, 0x7771, RZ ;  /* 0x000077710c037816 */ /* 0x001fca00000000ff */
[----:B------:R-:W-:Y:S01]  /*3650*/  STG.E.U8 desc[UR8][R8.64], R3 ;  /* 0x0000000308007986 */ /* 0x000fe2000c101108 */
[----:B------:R-:W-:Y:S05]  /*3660*/  EXIT ;  /* 0x000000000000794d */ /* 0x000fea0003800000 */
.L_x_2:
[----:B------:R-:W-:-:S00]  /*3670*/  BRA `(.L_x_2) ;  /* 0xfffffffc00fc7947 */ /* 0x000fc0000383ffff */
[----:B------:R-:W-:-:S00]  /*3680*/  NOP ;  /* 0x0000000000007918 */ /* 0x000fc00000000000 */
[----:B------:R-:W-:-:S00]  /*3690*/  NOP ;  /* 0x0000000000007918 */ /* 0x000fc00000000000 */
[----:B------:R-:W-:-:S00]  /*36a0*/  NOP ;  /* 0x0000000000007918 */ /* 0x000fc00000000000 */
[----:B------:R-:W-:-:S00]  /*36b0*/  NOP ;  /* 0x0000000000007918 */ /* 0x000fc00000000000 */
[----:B------:R-:W-:-:S00]  /*36c0*/  NOP ;  /* 0x0000000000007918 */ /* 0x000fc00000000000 */
[----:B------:R-:W-:-:S00]  /*36d0*/  NOP ;  /* 0x0000000000007918 */ /* 0x000fc00000000000 */
[----:B------:R-:W-:-:S00]  /*36e0*/  NOP ;  /* 0x0000000000007918 */ /* 0x000fc00000000000 */
[----:B------:R-:W-:-:S00]  /*36f0*/  NOP ;  /* 0x0000000000007918 */ /* 0x000fc00000000000 */
.L_x_3:


//--------------------- .nv.shared.matmul_kernel  --------------------------
	.section	.nv.shared.matmul_kernel,"aw",@nobits
	.sectionflags	@""
	.align	16
	.zero		1024


//--------------------- .nv.shared.reserved.0     --------------------------
	.section	.nv.shared.reserved.0,"aw",@nobits
	.weak		__nv_reservedSMEM_offset_0_alias
	.size		__nv_reservedSMEM_offset_0_alias, 0, 0
	.other		__nv_reservedSMEM_offset_0_alias,@"STO_CUDA_RESERVED_SHARED STV_DEFAULT"
__nv_reservedSMEM_offset_0_alias:
	.zero		0


//--------------------- .nv.constant0.matmul_kernel --------------------------
	.section	.nv.constant0.matmul_kernel,"a",@progbits
	.sectionflags	@""
	.align	4
.nv.constant0.matmul_kernel:
	.zero		608


//--------------------- SYMBOLS --------------------------

	.type		.nv.reservedSmem.offset0,@object
	.size		.nv.reservedSmem.offset0,0x4
